//
// Generated by NVIDIA NVVM Compiler
//
// Compiler Build ID: CL-36424714
// Cuda compilation tools, release 13.0, V13.0.88
// Based on NVVM 20.0.0
//

.version 9.0
.target sm_100
.address_size 64

	// .globl	_Z13relax_initialPiS_Pbiii
.extern .shared .align 16 .b8 shared[];

.visible .entry _Z13relax_initialPiS_Pbiii(
	.param .u64 .ptr .align 1 _Z13relax_initialPiS_Pbiii_param_0,
	.param .u64 .ptr .align 1 _Z13relax_initialPiS_Pbiii_param_1,
	.param .u64 .ptr .align 1 _Z13relax_initialPiS_Pbiii_param_2,
	.param .u32 _Z13relax_initialPiS_Pbiii_param_3,
	.param .u32 _Z13relax_initialPiS_Pbiii_param_4,
	.param .u32 _Z13relax_initialPiS_Pbiii_param_5
)
{
	.reg .pred 	%p<12>;
	.reg .b16 	%rs<6>;
	.reg .b32 	%r<49>;
	.reg .b64 	%rd<48>;

	ld.param.u64 	%rd12, [_Z13relax_initialPiS_Pbiii_param_0];
	ld.param.u64 	%rd13, [_Z13relax_initialPiS_Pbiii_param_1];
	ld.param.u64 	%rd14, [_Z13relax_initialPiS_Pbiii_param_2];
	ld.param.u32 	%r21, [_Z13relax_initialPiS_Pbiii_param_3];
	ld.param.u32 	%r22, [_Z13relax_initialPiS_Pbiii_param_4];
	ld.param.u32 	%r23, [_Z13relax_initialPiS_Pbiii_param_5];
	cvta.to.global.u64 	%rd1, %rd12;
	cvta.to.global.u64 	%rd2, %rd14;
	cvta.to.global.u64 	%rd3, %rd13;
	mov.u32 	%r1, %ntid.x;
	mov.u32 	%r24, %nctaid.x;
	mov.u32 	%r2, %ctaid.x;
	mov.u32 	%r3, %tid.x;
	mad.lo.s32 	%r47, %r1, %r2, %r3;
	mul.lo.s32 	%r5, %r1, %r24;
	setp.ge.s32 	%p1, %r47, %r21;
	@%p1 bra 	$L__BB0_21;
	mul.wide.u32 	%rd15, %r22, 4;
	add.s64 	%rd4, %rd1, %rd15;
	add.s32 	%r25, %r47, %r5;
	max.s32 	%r26, %r21, %r25;
	setp.lt.s32 	%p2, %r25, %r21;
	selp.u32 	%r27, 1, 0, %p2;
	add.s32 	%r28, %r25, %r27;
	sub.s32 	%r29, %r26, %r28;
	div.u32 	%r30, %r29, %r5;
	add.s32 	%r6, %r30, %r27;
	and.b32  	%r31, %r6, 3;
	setp.eq.s32 	%p3, %r31, 3;
	@%p3 bra 	$L__BB0_7;
	sub.s32 	%r45, %r22, %r47;
	mul.wide.u32 	%rd16, %r1, %r2;
	cvt.u64.u32 	%rd17, %r3;
	add.s64 	%rd18, %rd16, %rd17;
	shl.b64 	%rd47, %rd18, 2;
	mul.wide.u32 	%rd6, %r5, 4;
	add.s64 	%rd46, %rd2, %rd18;
	add.s32 	%r32, %r6, 1;
	and.b32  	%r33, %r32, 3;
	neg.s32 	%r44, %r33;
$L__BB0_3:
	.pragma "nounroll";
	add.s64 	%rd19, %rd3, %rd47;
	mov.b32 	%r34, -1;
	st.global.u32 	[%rd19], %r34;
	mov.b16 	%rs1, 0;
	st.global.u8 	[%rd46], %rs1;
	setp.eq.s32 	%p4, %r45, 0;
	@%p4 bra 	$L__BB0_5;
	add.s64 	%rd20, %rd1, %rd47;
	st.global.u32 	[%rd20], %r23;
	bra.uni 	$L__BB0_6;
$L__BB0_5:
	mov.b32 	%r35, 0;
	st.global.u32 	[%rd4], %r35;
$L__BB0_6:
	cvt.u64.u32 	%rd21, %r5;
	add.s32 	%r47, %r47, %r5;
	sub.s32 	%r45, %r45, %r5;
	add.s64 	%rd47, %rd47, %rd6;
	add.s64 	%rd46, %rd46, %rd21;
	add.s32 	%r44, %r44, 1;
	setp.ne.s32 	%p5, %r44, 0;
	@%p5 bra 	$L__BB0_3;
$L__BB0_7:
	setp.lt.u32 	%p6, %r6, 3;
	@%p6 bra 	$L__BB0_21;
$L__BB0_8:
	cvt.u64.u32 	%rd22, %r47;
	mul.wide.u32 	%rd23, %r47, 4;
	add.s64 	%rd24, %rd3, %rd23;
	mov.b32 	%r36, -1;
	st.global.u32 	[%rd24], %r36;
	add.s64 	%rd25, %rd2, %rd22;
	mov.b16 	%rs2, 0;
	st.global.u8 	[%rd25], %rs2;
	setp.eq.s32 	%p7, %r47, %r22;
	@%p7 bra 	$L__BB0_10;
	add.s64 	%rd27, %rd1, %rd23;
	st.global.u32 	[%rd27], %r23;
	bra.uni 	$L__BB0_11;
$L__BB0_10:
	mov.b32 	%r37, 0;
	st.global.u32 	[%rd4], %r37;
$L__BB0_11:
	add.s32 	%r17, %r47, %r5;
	cvt.u64.u32 	%rd28, %r17;
	mul.wide.u32 	%rd29, %r17, 4;
	add.s64 	%rd30, %rd3, %rd29;
	mov.b32 	%r38, -1;
	st.global.u32 	[%rd30], %r38;
	add.s64 	%rd31, %rd2, %rd28;
	mov.b16 	%rs3, 0;
	st.global.u8 	[%rd31], %rs3;
	setp.eq.s32 	%p8, %r17, %r22;
	@%p8 bra 	$L__BB0_13;
	add.s64 	%rd33, %rd1, %rd29;
	st.global.u32 	[%rd33], %r23;
	bra.uni 	$L__BB0_14;
$L__BB0_13:
	mov.b32 	%r39, 0;
	st.global.u32 	[%rd4], %r39;
$L__BB0_14:
	add.s32 	%r18, %r17, %r5;
	cvt.u64.u32 	%rd34, %r18;
	mul.wide.u32 	%rd35, %r18, 4;
	add.s64 	%rd36, %rd3, %rd35;
	mov.b32 	%r40, -1;
	st.global.u32 	[%rd36], %r40;
	add.s64 	%rd37, %rd2, %rd34;
	mov.b16 	%rs4, 0;
	st.global.u8 	[%rd37], %rs4;
	setp.eq.s32 	%p9, %r18, %r22;
	@%p9 bra 	$L__BB0_16;
	add.s64 	%rd39, %rd1, %rd35;
	st.global.u32 	[%rd39], %r23;
	bra.uni 	$L__BB0_17;
$L__BB0_16:
	mov.b32 	%r41, 0;
	st.global.u32 	[%rd4], %r41;
$L__BB0_17:
	add.s32 	%r19, %r18, %r5;
	cvt.u64.u32 	%rd40, %r19;
	mul.wide.u32 	%rd41, %r19, 4;
	add.s64 	%rd42, %rd3, %rd41;
	mov.b32 	%r42, -1;
	st.global.u32 	[%rd42], %r42;
	add.s64 	%rd43, %rd2, %rd40;
	mov.b16 	%rs5, 0;
	st.global.u8 	[%rd43], %rs5;
	setp.eq.s32 	%p10, %r19, %r22;
	@%p10 bra 	$L__BB0_19;
	add.s64 	%rd45, %rd1, %rd41;
	st.global.u32 	[%rd45], %r23;
	bra.uni 	$L__BB0_20;
$L__BB0_19:
	mov.b32 	%r43, 0;
	st.global.u32 	[%rd4], %r43;
$L__BB0_20:
	add.s32 	%r47, %r19, %r5;
	setp.lt.s32 	%p11, %r47, %r21;
	@%p11 bra 	$L__BB0_8;
$L__BB0_21:
	bar.sync 	0;
	ret;

}
	// .globl	_Z14copyHasChangedPbi
.visible .entry _Z14copyHasChangedPbi(
	.param .u64 .ptr .align 1 _Z14copyHasChangedPbi_param_0,
	.param .u32 _Z14copyHasChangedPbi_param_1
)
{
	.reg .pred 	%p<7>;
	.reg .b16 	%rs<3>;
	.reg .b32 	%r<33>;
	.reg .b64 	%rd<19>;

	ld.param.u64 	%rd5, [_Z14copyHasChangedPbi_param_0];
	ld.param.u32 	%r15, [_Z14copyHasChangedPbi_param_1];
	cvta.to.global.u64 	%rd1, %rd5;
	mov.u32 	%r1, %ntid.x;
	mov.u32 	%r16, %nctaid.x;
	mov.u32 	%r2, %ctaid.x;
	mov.u32 	%r3, %tid.x;
	mad.lo.s32 	%r31, %r1, %r2, %r3;
	mul.lo.s32 	%r5, %r1, %r16;
	setp.ge.s32 	%p1, %r31, %r15;
	@%p1 bra 	$L__BB1_6;
	add.s32 	%r17, %r31, %r5;
	max.s32 	%r18, %r15, %r17;
	setp.lt.s32 	%p2, %r17, %r15;
	selp.u32 	%r19, 1, 0, %p2;
	add.s32 	%r20, %r17, %r19;
	sub.s32 	%r21, %r18, %r20;
	div.u32 	%r22, %r21, %r5;
	add.s32 	%r6, %r22, %r19;
	and.b32  	%r23, %r6, 3;
	setp.eq.s32 	%p3, %r23, 3;
	@%p3 bra 	$L__BB1_4;
	mul.wide.u32 	%rd6, %r1, %r2;
	cvt.u64.u32 	%rd7, %r3;
	add.s64 	%rd8, %rd6, %rd7;
	add.s64 	%rd18, %rd1, %rd8;
	add.s32 	%r24, %r6, 1;
	and.b32  	%r25, %r24, 3;
	neg.s32 	%r29, %r25;
	cvt.u64.u32 	%rd9, %r5;
$L__BB1_3:
	.pragma "nounroll";
	mov.b16 	%rs1, 0;
	st.global.u8 	[%rd18], %rs1;
	add.s32 	%r31, %r31, %r5;
	add.s64 	%rd18, %rd18, %rd9;
	add.s32 	%r29, %r29, 1;
	setp.ne.s32 	%p4, %r29, 0;
	@%p4 bra 	$L__BB1_3;
$L__BB1_4:
	setp.lt.u32 	%p5, %r6, 3;
	@%p5 bra 	$L__BB1_6;
$L__BB1_5:
	cvt.u64.u32 	%rd10, %r31;
	add.s64 	%rd11, %rd1, %rd10;
	mov.b16 	%rs2, 0;
	st.global.u8 	[%rd11], %rs2;
	add.s32 	%r26, %r31, %r5;
	cvt.u64.u32 	%rd12, %r26;
	add.s64 	%rd13, %rd1, %rd12;
	st.global.u8 	[%rd13], %rs2;
	add.s32 	%r27, %r26, %r5;
	cvt.u64.u32 	%rd14, %r27;
	add.s64 	%rd15, %rd1, %rd14;
	st.global.u8 	[%rd15], %rs2;
	add.s32 	%r28, %r27, %r5;
	cvt.u64.u32 	%rd16, %r28;
	add.s64 	%rd17, %rd1, %rd16;
	st.global.u8 	[%rd17], %rs2;
	add.s32 	%r31, %r28, %r5;
	setp.lt.s32 	%p6, %r31, %r15;
	@%p6 bra 	$L__BB1_5;
$L__BB1_6:
	bar.sync 	0;
	ret;

}
	// .globl	_Z20bellmanFordIterationPiS_iS_S_Pbi
.visible .entry _Z20bellmanFordIterationPiS_iS_S_Pbi(
	.param .u64 .ptr .align 1 _Z20bellmanFordIterationPiS_iS_S_Pbi_param_0,
	.param .u64 .ptr .align 1 _Z20bellmanFordIterationPiS_iS_S_Pbi_param_1,
	.param .u32 _Z20bellmanFordIterationPiS_iS_S_Pbi_param_2,
	.param .u64 .ptr .align 1 _Z20bellmanFordIterationPiS_iS_S_Pbi_param_3,
	.param .u64 .ptr .align 1 _Z20bellmanFordIterationPiS_iS_S_Pbi_param_4,
	.param .u64 .ptr .align 1 _Z20bellmanFordIterationPiS_iS_S_Pbi_param_5,
	.param .u32 _Z20bellmanFordIterationPiS_iS_S_Pbi_param_6
)
{
	.reg .pred 	%p<12>;
	.reg .b16 	%rs<6>;
	.reg .b32 	%r<65>;
	.reg .b64 	%rd<65>;

	ld.param.u64 	%rd16, [_Z20bellmanFordIterationPiS_iS_S_Pbi_param_0];
	ld.param.u64 	%rd17, [_Z20bellmanFordIterationPiS_iS_S_Pbi_param_1];
	ld.param.u32 	%r35, [_Z20bellmanFordIterationPiS_iS_S_Pbi_param_2];
	ld.param.u64 	%rd18, [_Z20bellmanFordIterationPiS_iS_S_Pbi_param_3];
	ld.param.u64 	%rd19, [_Z20bellmanFordIterationPiS_iS_S_Pbi_param_4];
	ld.param.u64 	%rd20, [_Z20bellmanFordIterationPiS_iS_S_Pbi_param_5];
	ld.param.u32 	%r36, [_Z20bellmanFordIterationPiS_iS_S_Pbi_param_6];
	cvta.to.global.u64 	%rd1, %rd18;
	cvta.to.global.u64 	%rd2, %rd20;
	cvta.to.global.u64 	%rd3, %rd19;
	cvta.to.global.u64 	%rd4, %rd16;
	cvta.to.global.u64 	%rd5, %rd17;
	mov.u32 	%r1, %ntid.x;
	mov.u32 	%r37, %nctaid.x;
	mov.u32 	%r2, %ctaid.x;
	mov.u32 	%r3, %tid.x;
	mad.lo.s32 	%r60, %r1, %r2, %r3;
	mul.lo.s32 	%r5, %r1, %r37;
	setp.ge.s32 	%p1, %r60, %r35;
	@%p1 bra 	$L__BB2_16;
	mul.wide.s32 	%rd21, %r36, 4;
	add.s64 	%rd6, %rd3, %rd21;
	add.s32 	%r38, %r60, %r5;
	max.s32 	%r39, %r35, %r38;
	setp.lt.s32 	%p2, %r38, %r35;
	selp.u32 	%r40, 1, 0, %p2;
	add.s32 	%r41, %r38, %r40;
	sub.s32 	%r42, %r39, %r41;
	div.u32 	%r43, %r42, %r5;
	add.s32 	%r6, %r43, %r40;
	and.b32  	%r44, %r6, 3;
	setp.eq.s32 	%p3, %r44, 3;
	@%p3 bra 	$L__BB2_6;
	mul.wide.u32 	%rd22, %r1, %r2;
	cvt.u64.u32 	%rd23, %r3;
	add.s64 	%rd24, %rd22, %rd23;
	shl.b64 	%rd64, %rd24, 2;
	mul.wide.u32 	%rd8, %r5, 4;
	add.s32 	%r45, %r6, 1;
	and.b32  	%r46, %r45, 3;
	neg.s32 	%r58, %r46;
$L__BB2_3:
	.pragma "nounroll";
	add.s64 	%rd25, %rd5, %rd64;
	ld.global.u32 	%r10, [%rd25];
	add.s64 	%rd26, %rd4, %rd64;
	ld.global.u32 	%r47, [%rd26];
	ld.global.u32 	%r48, [%rd6];
	add.s32 	%r11, %r48, %r47;
	mul.wide.s32 	%rd27, %r10, 4;
	add.s64 	%rd10, %rd3, %rd27;
	ld.global.u32 	%r49, [%rd10];
	setp.ge.s32 	%p4, %r11, %r49;
	@%p4 bra 	$L__BB2_5;
	cvt.s64.s32 	%rd28, %r10;
	add.s64 	%rd29, %rd2, %rd28;
	mov.b16 	%rs1, 1;
	st.global.u8 	[%rd29], %rs1;
	st.global.u32 	[%rd10], %r11;
	add.s64 	%rd31, %rd1, %rd27;
	st.global.u32 	[%rd31], %r36;
$L__BB2_5:
	add.s32 	%r60, %r60, %r5;
	add.s64 	%rd64, %rd64, %rd8;
	add.s32 	%r58, %r58, 1;
	setp.ne.s32 	%p5, %r58, 0;
	@%p5 bra 	$L__BB2_3;
$L__BB2_6:
	setp.lt.u32 	%p6, %r6, 3;
	@%p6 bra 	$L__BB2_16;
$L__BB2_7:
	mul.wide.u32 	%rd32, %r60, 4;
	add.s64 	%rd33, %rd5, %rd32;
	ld.global.u32 	%r16, [%rd33];
	add.s64 	%rd34, %rd4, %rd32;
	ld.global.u32 	%r50, [%rd34];
	ld.global.u32 	%r63, [%rd6];
	add.s32 	%r18, %r63, %r50;
	mul.wide.s32 	%rd35, %r16, 4;
	add.s64 	%rd12, %rd3, %rd35;
	ld.global.u32 	%r51, [%rd12];
	setp.ge.s32 	%p7, %r18, %r51;
	@%p7 bra 	$L__BB2_9;
	cvt.s64.s32 	%rd36, %r16;
	add.s64 	%rd37, %rd2, %rd36;
	mov.b16 	%rs2, 1;
	st.global.u8 	[%rd37], %rs2;
	st.global.u32 	[%rd12], %r18;
	add.s64 	%rd39, %rd1, %rd35;
	st.global.u32 	[%rd39], %r36;
	ld.global.u32 	%r63, [%rd6];
$L__BB2_9:
	add.s32 	%r21, %r60, %r5;
	mul.wide.u32 	%rd40, %r21, 4;
	add.s64 	%rd41, %rd5, %rd40;
	ld.global.u32 	%r22, [%rd41];
	add.s64 	%rd42, %rd4, %rd40;
	ld.global.u32 	%r52, [%rd42];
	add.s32 	%r23, %r63, %r52;
	mul.wide.s32 	%rd43, %r22, 4;
	add.s64 	%rd13, %rd3, %rd43;
	ld.global.u32 	%r53, [%rd13];
	setp.ge.s32 	%p8, %r23, %r53;
	@%p8 bra 	$L__BB2_11;
	cvt.s64.s32 	%rd44, %r22;
	add.s64 	%rd45, %rd2, %rd44;
	mov.b16 	%rs3, 1;
	st.global.u8 	[%rd45], %rs3;
	st.global.u32 	[%rd13], %r23;
	add.s64 	%rd47, %rd1, %rd43;
	st.global.u32 	[%rd47], %r36;
	ld.global.u32 	%r63, [%rd6];
$L__BB2_11:
	add.s32 	%r26, %r21, %r5;
	mul.wide.u32 	%rd48, %r26, 4;
	add.s64 	%rd49, %rd5, %rd48;
	ld.global.u32 	%r27, [%rd49];
	add.s64 	%rd50, %rd4, %rd48;
	ld.global.u32 	%r54, [%rd50];
	add.s32 	%r28, %r63, %r54;
	mul.wide.s32 	%rd51, %r27, 4;
	add.s64 	%rd14, %rd3, %rd51;
	ld.global.u32 	%r55, [%rd14];
	setp.ge.s32 	%p9, %r28, %r55;
	@%p9 bra 	$L__BB2_13;
	cvt.s64.s32 	%rd52, %r27;
	add.s64 	%rd53, %rd2, %rd52;
	mov.b16 	%rs4, 1;
	st.global.u8 	[%rd53], %rs4;
	st.global.u32 	[%rd14], %r28;
	add.s64 	%rd55, %rd1, %rd51;
	st.global.u32 	[%rd55], %r36;
	ld.global.u32 	%r63, [%rd6];
$L__BB2_13:
	add.s32 	%r31, %r26, %r5;
	mul.wide.u32 	%rd56, %r31, 4;
	add.s64 	%rd57, %rd5, %rd56;
	ld.global.u32 	%r32, [%rd57];
	add.s64 	%rd58, %rd4, %rd56;
	ld.global.u32 	%r56, [%rd58];
	add.s32 	%r33, %r63, %r56;
	mul.wide.s32 	%rd59, %r32, 4;
	add.s64 	%rd15, %rd3, %rd59;
	ld.global.u32 	%r57, [%rd15];
	setp.ge.s32 	%p10, %r33, %r57;
	@%p10 bra 	$L__BB2_15;
	cvt.s64.s32 	%rd60, %r32;
	add.s64 	%rd61, %rd2, %rd60;
	mov.b16 	%rs5, 1;
	st.global.u8 	[%rd61], %rs5;
	st.global.u32 	[%rd15], %r33;
	add.s64 	%rd63, %rd1, %rd59;
	st.global.u32 	[%rd63], %r36;
$L__BB2_15:
	add.s32 	%r60, %r31, %r5;
	setp.lt.s32 	%p11, %r60, %r35;
	@%p11 bra 	$L__BB2_7;
$L__BB2_16:
	bar.sync 	0;
	ret;

}
	// .globl	_Z13blockReduceOrPbS_i
.visible .entry _Z13blockReduceOrPbS_i(
	.param .u64 .ptr .align 1 _Z13blockReduceOrPbS_i_param_0,
	.param .u64 .ptr .align 1 _Z13blockReduceOrPbS_i_param_1,
	.param .u32 _Z13blockReduceOrPbS_i_param_2
)
{
	.reg .pred 	%p<11>;
	.reg .b16 	%rs<7>;
	.reg .b32 	%r<12>;
	.reg .b64 	%rd<9>;

	ld.param.u64 	%rd1, [_Z13blockReduceOrPbS_i_param_0];
	ld.param.u64 	%rd2, [_Z13blockReduceOrPbS_i_param_1];
	ld.param.u32 	%r8, [_Z13blockReduceOrPbS_i_param_2];
	mov.u32 	%r1, %tid.x;
	mov.u32 	%r2, %ctaid.x;
	mov.u32 	%r11, %ntid.x;
	mad.lo.s32 	%r4, %r2, %r11, %r1;
	setp.ge.s32 	%p3, %r4, %r8;
	mov.u32 	%r9, shared;
	add.s32 	%r5, %r9, %r1;
	@%p3 bra 	$L__BB3_2;
	cvta.to.global.u64 	%rd3, %rd1;
	cvt.s64.s32 	%rd4, %r4;
	add.s64 	%rd5, %rd3, %rd4;
	ld.global.u8 	%rs2, [%rd5];
	st.shared.u8 	[%r5], %rs2;
	bra.uni 	$L__BB3_3;
$L__BB3_2:
	mov.b16 	%rs1, 0;
	st.shared.u8 	[%r5], %rs1;
$L__BB3_3:
	bar.sync 	0;
	setp.lt.u32 	%p4, %r11, 2;
	@%p4 bra 	$L__BB3_9;
$L__BB3_4:
	shr.u32 	%r7, %r11, 1;
	setp.ge.u32 	%p5, %r1, %r7;
	@%p5 bra 	$L__BB3_8;
	ld.shared.u8 	%rs3, [%r5];
	setp.ne.s16 	%p7, %rs3, 0;
	mov.pred 	%p10, -1;
	@%p7 bra 	$L__BB3_7;
	add.s32 	%r10, %r5, %r7;
	ld.shared.u8 	%rs4, [%r10];
	setp.ne.s16 	%p10, %rs4, 0;
$L__BB3_7:
	selp.u16 	%rs5, 1, 0, %p10;
	st.shared.u8 	[%r5], %rs5;
$L__BB3_8:
	bar.sync 	0;
	setp.gt.u32 	%p8, %r11, 3;
	mov.u32 	%r11, %r7;
	@%p8 bra 	$L__BB3_4;
$L__BB3_9:
	setp.ne.s32 	%p9, %r1, 0;
	@%p9 bra 	$L__BB3_11;
	ld.shared.u8 	%rs6, [shared];
	cvt.u64.u32 	%rd6, %r2;
	cvta.to.global.u64 	%rd7, %rd2;
	add.s64 	%rd8, %rd7, %rd6;
	st.global.u8 	[%rd8], %rs6;
$L__BB3_11:
	ret;

}


// ===== COMPILED SASS (sm_100) =====

	.target	sm_100

	.elftype	@"ET_EXEC"


//--------------------- .note.nv.tkinfo           --------------------------
	.section	.note.nv.tkinfo,"",@"SHT_NOTE"
	.sectionflags	@"SHF_NOTE_NV_TKINFO"
	.tkinfo
        /*0018*/ 	.word	0x00000002
        /*0030*/ 	.string	""
        /*0030*/ 	.string	"ptxas"
        /*0030*/ 	.string	"Cuda compilation tools, release 13.0, V13.0.88"
        /*0030*/ 	.string	"Build cuda_13.0.r13.0/compiler.36424714_0"
        /*0030*/ 	.string	"-arch sm_100 -m 64 "



//--------------------- .note.nv.cuinfo           --------------------------
	.section	.note.nv.cuinfo,"",@"SHT_NOTE"
	.sectionflags	@"SHF_NOTE_NV_CUINFO"
        /*0018*/ 	.short	0x0002
        /*001a*/ 	.short	0x0064
        /*001c*/ 	.short	0x0082
	.zero		2


//--------------------- .nv.info                  --------------------------
	.section	.nv.info,"",@"SHT_CUDA_INFO"
	.align	4


	//----- nvinfo : EIATTR_REGCOUNT
	.align		4
        /*0000*/ 	.byte	0x04, 0x2f
        /*0002*/ 	.short	(.L_1 - .L_0)
	.align		4
.L_0:
        /*0004*/ 	.word	index@(_Z13relax_initialPiS_Pbiii)
        /*0008*/ 	.word	0x0000001e


	//----- nvinfo : EIATTR_FRAME_SIZE
	.align		4
.L_1:
        /*000c*/ 	.byte	0x04, 0x11
        /*000e*/ 	.short	(.L_3 - .L_2)
	.align		4
.L_2:
        /*0010*/ 	.word	index@(_Z13relax_initialPiS_Pbiii)
        /*0014*/ 	.word	0x00000000


	//----- nvinfo : EIATTR_REGCOUNT
	.align		4
.L_3:
        /*0018*/ 	.byte	0x04, 0x2f
        /*001a*/ 	.short	(.L_5 - .L_4)
	.align		4
.L_4:
        /*001c*/ 	.word	index@(_Z14copyHasChangedPbi)
        /*0020*/ 	.word	0x00000010


	//----- nvinfo : EIATTR_FRAME_SIZE
	.align		4
.L_5:
        /*0024*/ 	.byte	0x04, 0x11
        /*0026*/ 	.short	(.L_7 - .L_6)
	.align		4
.L_6:
        /*0028*/ 	.word	index@(_Z14copyHasChangedPbi)
        /*002c*/ 	.word	0x00000000


	//----- nvinfo : EIATTR_REGCOUNT
	.align		4
.L_7:
        /*0030*/ 	.byte	0x04, 0x2f
        /*0032*/ 	.short	(.L_9 - .L_8)
	.align		4
.L_8:
        /*0034*/ 	.word	index@(_Z20bellmanFordIterationPiS_iS_S_Pbi)
        /*0038*/ 	.word	0x00000020


	//----- nvinfo : EIATTR_FRAME_SIZE
	.align		4
.L_9:
        /*003c*/ 	.byte	0x04, 0x11
        /*003e*/ 	.short	(.L_11 - .L_10)
	.align		4
.L_10:
        /*0040*/ 	.word	index@(_Z20bellmanFordIterationPiS_iS_S_Pbi)
        /*0044*/ 	.word	0x00000000


	//----- nvinfo : EIATTR_REGCOUNT
	.align		4
.L_11:
        /*0048*/ 	.byte	0x04, 0x2f
        /*004a*/ 	.short	(.L_13 - .L_12)
	.align		4
.L_12:
        /*004c*/ 	.word	index@(_Z13blockReduceOrPbS_i)
        /*0050*/ 	.word	0x00000008


	//----- nvinfo : EIATTR_FRAME_SIZE
	.align		4
.L_13:
        /*0054*/ 	.byte	0x04, 0x11
        /*0056*/ 	.short	(.L_15 - .L_14)
	.align		4
.L_14:
        /*0058*/ 	.word	index@(_Z13blockReduceOrPbS_i)
        /*005c*/ 	.word	0x00000000


	//----- nvinfo : EIATTR_MIN_STACK_SIZE
	.align		4
.L_15:
        /*0060*/ 	.byte	0x04, 0x12
        /*0062*/ 	.short	(.L_17 - .L_16)
	.align		4
.L_16:
        /*0064*/ 	.word	index@(_Z13blockReduceOrPbS_i)
        /*0068*/ 	.word	0x00000000


	//----- nvinfo : EIATTR_MIN_STACK_SIZE
	.align		4
.L_17:
        /*006c*/ 	.byte	0x04, 0x12
        /*006e*/ 	.short	(.L_19 - .L_18)
	.align		4
.L_18:
        /*0070*/ 	.word	index@(_Z20bellmanFordIterationPiS_iS_S_Pbi)
        /*0074*/ 	.word	0x00000000


	//----- nvinfo : EIATTR_MIN_STACK_SIZE
	.align		4
.L_19:
        /*0078*/ 	.byte	0x04, 0x12
        /*007a*/ 	.short	(.L_21 - .L_20)
	.align		4
.L_20:
        /*007c*/ 	.word	index@(_Z14copyHasChangedPbi)
        /*0080*/ 	.word	0x00000000


	//----- nvinfo : EIATTR_MIN_STACK_SIZE
	.align		4
.L_21:
        /*0084*/ 	.byte	0x04, 0x12
        /*0086*/ 	.short	(.L_23 - .L_22)
	.align		4
.L_22:
        /*0088*/ 	.word	index@(_Z13relax_initialPiS_Pbiii)
        /*008c*/ 	.word	0x00000000
.L_23:


//--------------------- .nv.compat                --------------------------
	.section	.nv.compat,"",@"SHT_CUDA_COMPAT_INFO"
	.align	4
        /*0000*/ 	.byte	0x02, 0x09, 0x00, 0x00, 0x02, 0x02, 0x01, 0x00, 0x02, 0x05, 0x05, 0x00, 0x03, 0x07, 0x01, 0x01
        /*0010*/ 	.byte	0x02, 0x03, 0x00, 0x00, 0x02, 0x06, 0x01, 0x00, 0x04, 0x0b, 0x08, 0x00, 0x09, 0x00, 0x00, 0x00
        /*0020*/ 	.byte	0x00, 0x00, 0x00, 0x00


//--------------------- .nv.info._Z13blockReduceOrPbS_i --------------------------
	.section	.nv.info._Z13blockReduceOrPbS_i,"",@"SHT_CUDA_INFO"
	.sectionflags	@""
	.align	4


	//----- nvinfo : EIATTR_CUDA_API_VERSION
	.align		4
        /*0000*/ 	.byte	0x04, 0x37
        /*0002*/ 	.short	(.L_25 - .L_24)
.L_24:
        /*0004*/ 	.word	0x00000082


	//----- nvinfo : EIATTR_KPARAM_INFO
	.align		4
.L_25:
        /*0008*/ 	.byte	0x04, 0x17
        /*000a*/ 	.short	(.L_27 - .L_26)
.L_26:
        /*000c*/ 	.word	0x00000000
        /*0010*/ 	.short	0x0002
        /*0012*/ 	.short	0x0010
        /*0014*/ 	.byte	0x00, 0xf0, 0x11, 0x00


	//----- nvinfo : EIATTR_KPARAM_INFO
	.align		4
.L_27:
        /*0018*/ 	.byte	0x04, 0x17
        /*001a*/ 	.short	(.L_29 - .L_28)
.L_28:
        /*001c*/ 	.word	0x00000000
        /*0020*/ 	.short	0x0001
        /*0022*/ 	.short	0x0008
        /*0024*/ 	.byte	0x00, 0xf5, 0x21, 0x00


	//----- nvinfo : EIATTR_KPARAM_INFO
	.align		4
.L_29:
        /*0028*/ 	.byte	0x04, 0x17
        /*002a*/ 	.short	(.L_31 - .L_30)
.L_30:
        /*002c*/ 	.word	0x00000000
        /*0030*/ 	.short	0x0000
        /*0032*/ 	.short	0x0000
        /*0034*/ 	.byte	0x00, 0xf5, 0x21, 0x00


	//----- nvinfo : EIATTR_SPARSE_MMA_MASK
	.align		4
.L_31:
        /*0038*/ 	.byte	0x03, 0x50
        /*003a*/ 	.short	0x0000


	//----- nvinfo : EIATTR_MAXREG_COUNT
	.align		4
        /*003c*/ 	.byte	0x03, 0x1b
        /*003e*/ 	.short	0x00ff


	//----- nvinfo : EIATTR_NUM_BARRIERS
	.align		4
        /*0040*/ 	.byte	0x02, 0x4c
        /*0042*/ 	.byte	0x01
	.zero		1


	//----- nvinfo : EIATTR_MERCURY_ISA_VERSION
	.align		4
        /*0044*/ 	.byte	0x03, 0x5f
        /*0046*/ 	.short	0x0101


	//----- nvinfo : EIATTR_VRC_CTA_INIT_COUNT
	.align		4
        /*0048*/ 	.byte	0x02, 0x4a
	.zero		1
	.zero		1


	//----- nvinfo : EIATTR_EXIT_INSTR_OFFSETS
	.align		4
        /*004c*/ 	.byte	0x04, 0x1c
        /*004e*/ 	.short	(.L_33 - .L_32)


	//   ....[0]....
.L_32:
        /*0050*/ 	.word	0x00000260


	//   ....[1]....
        /*0054*/ 	.word	0x00000310


	//----- nvinfo : EIATTR_CRS_STACK_SIZE
	.align		4
.L_33:
        /*0058*/ 	.byte	0x04, 0x1e
        /*005a*/ 	.short	(.L_35 - .L_34)
.L_34:
        /*005c*/ 	.word	0x00000000


	//----- nvinfo : EIATTR_CBANK_PARAM_SIZE
	.align		4
.L_35:
        /*0060*/ 	.byte	0x03, 0x19
        /*0062*/ 	.short	0x0014


	//----- nvinfo : EIATTR_PARAM_CBANK
	.align		4
        /*0064*/ 	.byte	0x04, 0x0a
        /*0066*/ 	.short	(.L_37 - .L_36)
	.align		4
.L_36:
        /*0068*/ 	.word	index@(.nv.constant0._Z13blockReduceOrPbS_i)
        /*006c*/ 	.short	0x0380
        /*006e*/ 	.short	0x0014


	//----- nvinfo : EIATTR_SW_WAR
	.align		4
.L_37:
        /*0070*/ 	.byte	0x04, 0x36
        /*0072*/ 	.short	(.L_39 - .L_38)
.L_38:
        /*0074*/ 	.word	0x00000008
.L_39:


//--------------------- .nv.info._Z20bellmanFordIterationPiS_iS_S_Pbi --------------------------
	.section	.nv.info._Z20bellmanFordIterationPiS_iS_S_Pbi,"",@"SHT_CUDA_INFO"
	.sectionflags	@""
	.align	4


	//----- nvinfo : EIATTR_CUDA_API_VERSION
	.align		4
        /*0000*/ 	.byte	0x04, 0x37
        /*0002*/ 	.short	(.L_41 - .L_40)
.L_40:
        /*0004*/ 	.word	0x00000082


	//----- nvinfo : EIATTR_KPARAM_INFO
	.align		4
.L_41:
        /*0008*/ 	.byte	0x04, 0x17
        /*000a*/ 	.short	(.L_43 - .L_42)
.L_42:
        /*000c*/ 	.word	0x00000000
        /*0010*/ 	.short	0x0006
        /*0012*/ 	.short	0x0030
        /*0014*/ 	.byte	0x00, 0xf0, 0x11, 0x00


	//----- nvinfo : EIATTR_KPARAM_INFO
	.align		4
.L_43:
        /*0018*/ 	.byte	0x04, 0x17
        /*001a*/ 	.short	(.L_45 - .L_44)
.L_44:
        /*001c*/ 	.word	0x00000000
        /*0020*/ 	.short	0x0005
        /*0022*/ 	.short	0x0028
        /*0024*/ 	.byte	0x00, 0xf5, 0x21, 0x00


	//----- nvinfo : EIATTR_KPARAM_INFO
	.align		4
.L_45:
        /*0028*/ 	.byte	0x04, 0x17
        /*002a*/ 	.short	(.L_47 - .L_46)
.L_46:
        /*002c*/ 	.word	0x00000000
        /*0030*/ 	.short	0x0004
        /*0032*/ 	.short	0x0020
        /*0034*/ 	.byte	0x00, 0xf5, 0x21, 0x00


	//----- nvinfo : EIATTR_KPARAM_INFO
	.align		4
.L_47:
        /*0038*/ 	.byte	0x04, 0x17
        /*003a*/ 	.short	(.L_49 - .L_48)
.L_48:
        /*003c*/ 	.word	0x00000000
        /*0040*/ 	.short	0x0003
        /*0042*/ 	.short	0x0018
        /*0044*/ 	.byte	0x00, 0xf5, 0x21, 0x00


	//----- nvinfo : EIATTR_KPARAM_INFO
	.align		4
.L_49:
        /*0048*/ 	.byte	0x04, 0x17
        /*004a*/ 	.short	(.L_51 - .L_50)
.L_50:
        /*004c*/ 	.word	0x00000000
        /*0050*/ 	.short	0x0002
        /*0052*/ 	.short	0x0010
        /*0054*/ 	.byte	0x00, 0xf0, 0x11, 0x00


	//----- nvinfo : EIATTR_KPARAM_INFO
	.align		4
.L_51:
        /*0058*/ 	.byte	0x04, 0x17
        /*005a*/ 	.short	(.L_53 - .L_52)
.L_52:
        /*005c*/ 	.word	0x00000000
        /*0060*/ 	.short	0x0001
        /*0062*/ 	.short	0x0008
        /*0064*/ 	.byte	0x00, 0xf5, 0x21, 0x00


	//----- nvinfo : EIATTR_KPARAM_INFO
	.align		4
.L_53:
        /*0068*/ 	.byte	0x04, 0x17
        /*006a*/ 	.short	(.L_55 - .L_54)
.L_54:
        /*006c*/ 	.word	0x00000000
        /*0070*/ 	.short	0x0000
        /*0072*/ 	.short	0x0000
        /*0074*/ 	.byte	0x00, 0xf5, 0x21, 0x00


	//----- nvinfo : EIATTR_SPARSE_MMA_MASK
	.align		4
.L_55:
        /*0078*/ 	.byte	0x03, 0x50
        /*007a*/ 	.short	0x0000


	//----- nvinfo : EIATTR_MAXREG_COUNT
	.align		4
        /*007c*/ 	.byte	0x03, 0x1b
        /*007e*/ 	.short	0x00ff


	//----- nvinfo : EIATTR_NUM_BARRIERS
	.align		4
        /*0080*/ 	.byte	0x02, 0x4c
        /*0082*/ 	.byte	0x01
	.zero		1


	//----- nvinfo : EIATTR_MERCURY_ISA_VERSION
	.align		4
        /*0084*/ 	.byte	0x03, 0x5f
        /*0086*/ 	.short	0x0101


	//----- nvinfo : EIATTR_VRC_CTA_INIT_COUNT
	.align		4
        /*0088*/ 	.byte	0x02, 0x4a
	.zero		1
	.zero		1


	//----- nvinfo : EIATTR_EXIT_INSTR_OFFSETS
	.align		4
        /*008c*/ 	.byte	0x04, 0x1c
        /*008e*/ 	.short	(.L_57 - .L_56)


	//   ....[0]....
.L_56:
        /*0090*/ 	.word	0x00000db0


	//----- nvinfo : EIATTR_CRS_STACK_SIZE
	.align		4
.L_57:
        /*0094*/ 	.byte	0x04, 0x1e
        /*0096*/ 	.short	(.L_59 - .L_58)
.L_58:
        /*0098*/ 	.word	0x00000000


	//----- nvinfo : EIATTR_CBANK_PARAM_SIZE
	.align		4
.L_59:
        /*009c*/ 	.byte	0x03, 0x19
        /*009e*/ 	.short	0x0034


	//----- nvinfo : EIATTR_PARAM_CBANK
	.align		4
        /*00a0*/ 	.byte	0x04, 0x0a
        /*00a2*/ 	.short	(.L_61 - .L_60)
	.align		4
.L_60:
        /*00a4*/ 	.word	index@(.nv.constant0._Z20bellmanFordIterationPiS_iS_S_Pbi)
        /*00a8*/ 	.short	0x0380
        /*00aa*/ 	.short	0x0034


	//----- nvinfo : EIATTR_SW_WAR
	.align		4
.L_61:
        /*00ac*/ 	.byte	0x04, 0x36
        /*00ae*/ 	.short	(.L_63 - .L_62)
.L_62:
        /*00b0*/ 	.word	0x00000008
.L_63:


//--------------------- .nv.info._Z14copyHasChangedPbi --------------------------
	.section	.nv.info._Z14copyHasChangedPbi,"",@"SHT_CUDA_INFO"
	.sectionflags	@""
	.align	4


	//----- nvinfo : EIATTR_CUDA_API_VERSION
	.align		4
        /*0000*/ 	.byte	0x04, 0x37
        /*0002*/ 	.short	(.L_65 - .L_64)
.L_64:
        /*0004*/ 	.word	0x00000082


	//----- nvinfo : EIATTR_KPARAM_INFO
	.align		4
.L_65:
        /*0008*/ 	.byte	0x04, 0x17
        /*000a*/ 	.short	(.L_67 - .L_66)
.L_66:
        /*000c*/ 	.word	0x00000000
        /*0010*/ 	.short	0x0001
        /*0012*/ 	.short	0x0008
        /*0014*/ 	.byte	0x00, 0xf0, 0x11, 0x00


	//----- nvinfo : EIATTR_KPARAM_INFO
	.align		4
.L_67:
        /*0018*/ 	.byte	0x04, 0x17
        /*001a*/ 	.short	(.L_69 - .L_68)
.L_68:
        /*001c*/ 	.word	0x00000000
        /*0020*/ 	.short	0x0000
        /*0022*/ 	.short	0x0000
        /*0024*/ 	.byte	0x00, 0xf5, 0x21, 0x00


	//----- nvinfo : EIATTR_SPARSE_MMA_MASK
	.align		4
.L_69:
        /*0028*/ 	.byte	0x03, 0x50
        /*002a*/ 	.short	0x0000


	//----- nvinfo : EIATTR_MAXREG_COUNT
	.align		4
        /*002c*/ 	.byte	0x03, 0x1b
        /*002e*/ 	.short	0x00ff


	//----- nvinfo : EIATTR_NUM_BARRIERS
	.align		4
        /*0030*/ 	.byte	0x02, 0x4c
        /*0032*/ 	.byte	0x01
	.zero		1


	//----- nvinfo : EIATTR_MERCURY_ISA_VERSION
	.align		4
        /*0034*/ 	.byte	0x03, 0x5f
        /*0036*/ 	.short	0x0101


	//----- nvinfo : EIATTR_VRC_CTA_INIT_COUNT
	.align		4
        /*0038*/ 	.byte	0x02, 0x4a
	.zero		1
	.zero		1


	//----- nvinfo : EIATTR_EXIT_INSTR_OFFSETS
	.align		4
        /*003c*/ 	.byte	0x04, 0x1c
        /*003e*/ 	.short	(.L_71 - .L_70)


	//   ....[0]....
.L_70:
        /*0040*/ 	.word	0x000005b0


	//----- nvinfo : EIATTR_CRS_STACK_SIZE
	.align		4
.L_71:
        /*0044*/ 	.byte	0x04, 0x1e
        /*0046*/ 	.short	(.L_73 - .L_72)
.L_72:
        /*0048*/ 	.word	0x00000000


	//----- nvinfo : EIATTR_CBANK_PARAM_SIZE
	.align		4
.L_73:
        /*004c*/ 	.byte	0x03, 0x19
        /*004e*/ 	.short	0x000c


	//----- nvinfo : EIATTR_PARAM_CBANK
	.align		4
        /*0050*/ 	.byte	0x04, 0x0a
        /*0052*/ 	.short	(.L_75 - .L_74)
	.align		4
.L_74:
        /*0054*/ 	.word	index@(.nv.constant0._Z14copyHasChangedPbi)
        /*0058*/ 	.short	0x0380
        /*005a*/ 	.short	0x000c


	//----- nvinfo : EIATTR_SW_WAR
	.align		4
.L_75:
        /*005c*/ 	.byte	0x04, 0x36
        /*005e*/ 	.short	(.L_77 - .L_76)
.L_76:
        /*0060*/ 	.word	0x00000008
.L_77:


//--------------------- .nv.info._Z13relax_initialPiS_Pbiii --------------------------
	.section	.nv.info._Z13relax_initialPiS_Pbiii,"",@"SHT_CUDA_INFO"
	.sectionflags	@""
	.align	4


	//----- nvinfo : EIATTR_CUDA_API_VERSION
	.align		4
        /*0000*/ 	.byte	0x04, 0x37
        /*0002*/ 	.short	(.L_79 - .L_78)
.L_78:
        /*0004*/ 	.word	0x00000082


	//----- nvinfo : EIATTR_KPARAM_INFO
	.align		4
.L_79:
        /*0008*/ 	.byte	0x04, 0x17
        /*000a*/ 	.short	(.L_81 - .L_80)
.L_80:
        /*000c*/ 	.word	0x00000000
        /*0010*/ 	.short	0x0005
        /*0012*/ 	.short	0x0020
        /*0014*/ 	.byte	0x00, 0xf0, 0x11, 0x00


	//----- nvinfo : EIATTR_KPARAM_INFO
	.align		4
.L_81:
        /*0018*/ 	.byte	0x04, 0x17
        /*001a*/ 	.short	(.L_83 - .L_82)
.L_82:
        /*001c*/ 	.word	0x00000000
        /*0020*/ 	.short	0x0004
        /*0022*/ 	.short	0x001c
        /*0024*/ 	.byte	0x00, 0xf0, 0x11, 0x00


	//----- nvinfo : EIATTR_KPARAM_INFO
	.align		4
.L_83:
        /*0028*/ 	.byte	0x04, 0x17
        /*002a*/ 	.short	(.L_85 - .L_84)
.L_84:
        /*002c*/ 	.word	0x00000000
        /*0030*/ 	.short	0x0003
        /*0032*/ 	.short	0x0018
        /*0034*/ 	.byte	0x00, 0xf0, 0x11, 0x00


	//----- nvinfo : EIATTR_KPARAM_INFO
	.align		4
.L_85:
        /*0038*/ 	.byte	0x04, 0x17
        /*003a*/ 	.short	(.L_87 - .L_86)
.L_86:
        /*003c*/ 	.word	0x00000000
        /*0040*/ 	.short	0x0002
        /*0042*/ 	.short	0x0010
        /*0044*/ 	.byte	0x00, 0xf5, 0x21, 0x00


	//----- nvinfo : EIATTR_KPARAM_INFO
	.align		4
.L_87:
        /*0048*/ 	.byte	0x04, 0x17
        /*004a*/ 	.short	(.L_89 - .L_88)
.L_88:
        /*004c*/ 	.word	0x00000000
        /*0050*/ 	.short	0x0001
        /*0052*/ 	.short	0x0008
        /*0054*/ 	.byte	0x00, 0xf5, 0x21, 0x00


	//----- nvinfo : EIATTR_KPARAM_INFO
	.align		4
.L_89:
        /*0058*/ 	.byte	0x04, 0x17
        /*005a*/ 	.short	(.L_91 - .L_90)
.L_90:
        /*005c*/ 	.word	0x00000000
        /*0060*/ 	.short	0x0000
        /*0062*/ 	.short	0x0000
        /*0064*/ 	.byte	0x00, 0xf5, 0x21, 0x00


	//----- nvinfo : EIATTR_SPARSE_MMA_MASK
	.align		4
.L_91:
        /*0068*/ 	.byte	0x03, 0x50
        /*006a*/ 	.short	0x0000


	//----- nvinfo : EIATTR_MAXREG_COUNT
	.align		4
        /*006c*/ 	.byte	0x03, 0x1b
        /*006e*/ 	.short	0x00ff


	//----- nvinfo : EIATTR_NUM_BARRIERS
	.align		4
        /*0070*/ 	.byte	0x02, 0x4c
        /*0072*/ 	.byte	0x01
	.zero		1


	//----- nvinfo : EIATTR_MERCURY_ISA_VERSION
	.align		4
        /*0074*/ 	.byte	0x03, 0x5f
        /*0076*/ 	.short	0x0101


	//----- nvinfo : EIATTR_VRC_CTA_INIT_COUNT
	.align		4
        /*0078*/ 	.byte	0x02, 0x4a
	.zero		1
	.zero		1


	//----- nvinfo : EIATTR_EXIT_INSTR_OFFSETS
	.align		4
        /*007c*/ 	.byte	0x04, 0x1c
        /*007e*/ 	.short	(.L_93 - .L_92)


	//   ....[0]....
.L_92:
        /*0080*/ 	.word	0x00000af0


	//----- nvinfo : EIATTR_CRS_STACK_SIZE
	.align		4
.L_93:
        /*0084*/ 	.byte	0x04, 0x1e
        /*0086*/ 	.short	(.L_95 - .L_94)
.L_94:
        /*0088*/ 	.word	0x00000000


	//----- nvinfo : EIATTR_CBANK_PARAM_SIZE
	.align		4
.L_95:
        /*008c*/ 	.byte	0x03, 0x19
        /*008e*/ 	.short	0x0024


	//----- nvinfo : EIATTR_PARAM_CBANK
	.align		4
        /*0090*/ 	.byte	0x04, 0x0a
        /*0092*/ 	.short	(.L_97 - .L_96)
	.align		4
.L_96:
        /*0094*/ 	.word	index@(.nv.constant0._Z13relax_initialPiS_Pbiii)
        /*0098*/ 	.short	0x0380
        /*009a*/ 	.short	0x0024


	//----- nvinfo : EIATTR_SW_WAR
	.align		4
.L_97:
        /*009c*/ 	.byte	0x04, 0x36
        /*009e*/ 	.short	(.L_99 - .L_98)
.L_98:
        /*00a0*/ 	.word	0x00000008
.L_99:


//--------------------- .nv.callgraph             --------------------------
	.section	.nv.callgraph,"",@"SHT_CUDA_CALLGRAPH"
	.align	4
	.sectionentsize	8
	.align		4
        /*0000*/ 	.word	0x00000000
	.align		4
        /*0004*/ 	.word	0xffffffff
	.align		4
        /*0008*/ 	.word	0x00000000
	.align		4
        /*000c*/ 	.word	0xfffffffe
	.align		4
        /*0010*/ 	.word	0x00000000
	.align		4
        /*0014*/ 	.word	0xfffffffd
	.align		4
        /*0018*/ 	.word	0x00000000
	.align		4
        /*001c*/ 	.word	0xfffffffc


//--------------------- .text._Z13blockReduceOrPbS_i --------------------------
	.section	.text._Z13blockReduceOrPbS_i,"ax",@progbits
	.align	128
        .global         _Z13blockReduceOrPbS_i
        .type           _Z13blockReduceOrPbS_i,@function
        .size           _Z13blockReduceOrPbS_i,(.L_x_30 - _Z13blockReduceOrPbS_i)
        .other          _Z13blockReduceOrPbS_i,@"STO_CUDA_ENTRY STV_DEFAULT"
_Z13blockReduceOrPbS_i:
.text._Z13blockReduceOrPbS_i:
[----:B------:R-:W-:Y:S01]  /*0000*/  LDC R1, c[0x0][0x37c] ;  /* 0x0000df00ff017b82 */ /* 0x000fe20000000800 */
[----:B------:R-:W0:Y:S07]  /*0010*/  S2R R5, SR_TID.X ;  /* 0x0000000000057919 */ /* 0x000e2e0000002100 */
[----:B------:R-:W0:Y:S01]  /*0020*/  S2UR UR7, SR_CTAID.X ;  /* 0x00000000000779c3 */ /* 0x000e220000002500 */
[----:B------:R-:W1:Y:S01]  /*0030*/  LDCU UR4, c[0x0][0x390] ;  /* 0x00007200ff0477ac */ /* 0x000e620008000800 */
[----:B------:R-:W2:Y:S06]  /*0040*/  LDCU.64 UR8, c[0x0][0x358] ;  /* 0x00006b00ff0877ac */ /* 0x000eac0008000a00 */
[----:B------:R-:W0:Y:S02]  /*0050*/  LDC R0, c[0x0][0x360] ;  /* 0x0000d800ff007b82 */ /* 0x000e240000000800 */
[----:B0-----:R-:W-:-:S05]  /*0060*/  IMAD R0, R0, UR7, R5 ;  /* 0x0000000700007c24 */ /* 0x001fca000f8e0205 */
[----:B-1----:R-:W-:-:S13]  /*0070*/  ISETP.GE.AND P0, PT, R0, UR4, PT ;  /* 0x0000000400007c0c */ /* 0x002fda000bf06270 */
[----:B------:R-:W0:Y:S02]  /*0080*/  @!P0 LDC.64 R2, c[0x0][0x380] ;  /* 0x0000e000ff028b82 */ /* 0x000e240000000a00 */
[----:B0-----:R-:W-:-:S04]  /*0090*/  @!P0 IADD3 R2, P1, PT, R0, R2, RZ ;  /* 0x0000000200028210 */ /* 0x001fc80007f3e0ff */
[----:B------:R-:W-:-:S05]  /*00a0*/  @!P0 LEA.HI.X.SX32 R3, R0, R3, 0x1, P1 ;  /* 0x0000000300038211 */ /* 0x000fca00008f0eff */
[----:B--2---:R-:W2:Y:S01]  /*00b0*/  @!P0 LDG.E.U8 R2, desc[UR8][R2.64] ;  /* 0x0000000802028981 */ /* 0x004ea2000c1e1100 */
[----:B------:R-:W0:Y:S01]  /*00c0*/  S2UR UR5, SR_CgaCtaId ;  /* 0x00000000000579c3 */ /* 0x000e220000008800 */
[----:B------:R-:W-:Y:S02]  /*00d0*/  UMOV UR4, 0x400 ;  /* 0x0000040000047882 */ /* 0x000fe40000000000 */
[----:B0-----:R-:W-:Y:S01]  /*00e0*/  ULEA UR4, UR5, UR4, 0x18 ;  /* 0x0000000405047291 */ /* 0x001fe2000f8ec0ff */
[----:B------:R-:W0:Y:S05]  /*00f0*/  LDCU UR5, c[0x0][0x360] ;  /* 0x00006c00ff0577ac */ /* 0x000e2a0008000800 */
[----:B------:R-:W-:Y:S01]  /*0100*/  VIADD R0, R5, UR4 ;  /* 0x0000000405007c36 */ /* 0x000fe20008000000 */
[----:B0-----:R-:W-:-:S02]  /*0110*/  UISETP.GE.U32.AND UP0, UPT, UR5, 0x2, UPT ;  /* 0x000000020500788c */ /* 0x001fc4000bf06070 */
[----:B--2---:R0:W-:Y:S04]  /*0120*/  @!P0 STS.U8 [R5+UR4], R2 ;  /* 0x0000000205008988 */ /* 0x0041e80008000004 */
[----:B------:R0:W-:Y:S01]  /*0130*/  @P0 STS.U8 [R5+UR4], RZ ;  /* 0x000000ff05000988 */ /* 0x0001e20008000004 */
[----:B------:R-:W-:Y:S06]  /*0140*/  BAR.SYNC.DEFER_BLOCKING 0x0 ;  /* 0x0000000000007b1d */ /* 0x000fec0000010000 */
[----:B------:R-:W-:Y:S05]  /*0150*/  BRA.U !UP0, `(.L_x_0) ;  /* 0x00000001083c7547 */ /* 0x000fea000b800000 */
.L_x_3:
[----:B------:R-:W-:Y:S01]  /*0160*/  USHF.R.U32.HI UR6, URZ, 0x1, UR5 ;  /* 0x00000001ff067899 */ /* 0x000fe20008011605 */
[----:B------:R-:W-:Y:S05]  /*0170*/  BSSY.RECONVERGENT B0, `(.L_x_1) ;  /* 0x0000009000007945 */ /* 0x000fea0003800200 */
[----:B------:R-:W-:-:S13]  /*0180*/  ISETP.GE.U32.AND P0, PT, R5, UR6, PT ;  /* 0x0000000605007c0c */ /* 0x000fda000bf06070 */
[----:B-1----:R-:W-:Y:S05]  /*0190*/  @P0 BRA `(.L_x_2) ;  /* 0x0000000000180947 */ /* 0x002fea0003800000 */
[----:B0-----:R-:W0:Y:S02]  /*01a0*/  LDS.U8 R2, [R5+UR4] ;  /* 0x0000000405027984 */ /* 0x001e240008000000 */
[----:B0-----:R-:W-:-:S13]  /*01b0*/  ISETP.NE.AND P0, PT, R2, RZ, PT ;  /* 0x000000ff0200720c */ /* 0x001fda0003f05270 */
[----:B------:R-:W0:Y:S02]  /*01c0*/  @!P0 LDS.U8 R2, [R0+UR6] ;  /* 0x0000000600028984 */ /* 0x000e240008000000 */
[----:B0-----:R-:W-:-:S04]  /*01d0*/  ISETP.NE.OR P0, PT, R2, RZ, P0 ;  /* 0x000000ff0200720c */ /* 0x001fc80000705670 */
[----:B------:R-:W-:-:S05]  /*01e0*/  SEL R2, RZ, 0x1, !P0 ;  /* 0x00000001ff027807 */ /* 0x000fca0004000000 */
[----:B------:R1:W-:Y:S04]  /*01f0*/  STS.U8 [R5+UR4], R2 ;  /* 0x0000000205007988 */ /* 0x0003e80008000004 */
.L_x_2:
[----:B------:R-:W-:Y:S05]  /*0200*/  BSYNC.RECONVERGENT B0 ;  /* 0x0000000000007941 */ /* 0x000fea0003800200 */
.L_x_1:
[----:B------:R-:W-:Y:S01]  /*0210*/  BAR.SYNC.DEFER_BLOCKING 0x0 ;  /* 0x0000000000007b1d */ /* 0x000fe20000010000 */
[----:B------:R-:W-:-:S05]  /*0220*/  UISETP.GT.U32.AND UP0, UPT, UR5, 0x3, UPT ;  /* 0x000000030500788c */ /* 0x000fca000bf04070 */
[----:B------:R-:W-:-:S04]  /*0230*/  UMOV UR5, UR6 ;  /* 0x0000000600057c82 */ /* 0x000fc80008000000 */
[----:B------:R-:W-:Y:S05]  /*0240*/  BRA.U UP0, `(.L_x_3) ;  /* 0xfffffffd00c47547 */ /* 0x000fea000b83ffff */
.L_x_0:
[----:B------:R-:W-:-:S13]  /*0250*/  ISETP.NE.AND P0, PT, R5, RZ, PT ;  /* 0x000000ff0500720c */ /* 0x000fda0003f05270 */
[----:B------:R-:W-:Y:S05]  /*0260*/  @P0 EXIT ;  /* 0x000000000000094d */ /* 0x000fea0003800000 */
[----:B------:R-:W2:Y:S01]  /*0270*/  S2UR UR5, SR_CgaCtaId ;  /* 0x00000000000579c3 */ /* 0x000ea20000008800 */
[----:B------:R-:W-:Y:S02]  /*0280*/  UMOV UR4, 0x400 ;  /* 0x0000040000047882 */ /* 0x000fe40000000000 */
[----:B--2---:R-:W-:-:S09]  /*0290*/  ULEA UR4, UR5, UR4, 0x18 ;  /* 0x0000000405047291 */ /* 0x004fd2000f8ec0ff */
[----:B01----:R-:W0:Y:S02]  /*02a0*/  LDS.U8 R5, [UR4] ;  /* 0x00000004ff057984 */ /* 0x003e240008000000 */
[----:B------:R-:W1:Y:S02]  /*02b0*/  LDCU.64 UR4, c[0x0][0x388] ;  /* 0x00007100ff0477ac */ /* 0x000e640008000a00 */
[----:B-1----:R-:W-:-:S04]  /*02c0*/  UIADD3 UR4, UP0, UPT, UR7, UR4, URZ ;  /* 0x0000000407047290 */ /* 0x002fc8000ff1e0ff */
[----:B------:R-:W-:Y:S02]  /*02d0*/  UIADD3.X UR5, UPT, UPT, URZ, UR5, URZ, UP0, !UPT ;  /* 0x00000005ff057290 */ /* 0x000fe400087fe4ff */
[----:B------:R-:W-:-:S04]  /*02e0*/  IMAD.U32 R2, RZ, RZ, UR4 ;  /* 0x00000004ff027e24 */ /* 0x000fc8000f8e00ff */
[----:B------:R-:W-:-:S05]  /*02f0*/  IMAD.U32 R3, RZ, RZ, UR5 ;  /* 0x00000005ff037e24 */ /* 0x000fca000f8e00ff */
[----:B0-----:R-:W-:Y:S01]  /*0300*/  STG.E.U8 desc[UR8][R2.64], R5 ;  /* 0x0000000502007986 */ /* 0x001fe2000c101108 */
[----:B------:R-:W-:Y:S05]  /*0310*/  EXIT ;  /* 0x000000000000794d */ /* 0x000fea0003800000 */
.L_x_4:
[----:B------:R-:W-:-:S00]  /*0320*/  BRA `(.L_x_4) ;  /* 0xfffffffc00fc7947 */ /* 0x000fc0000383ffff */
[----:B------:R-:W-:-:S00]  /*0330*/  NOP ;  /* 0x0000000000007918 */ /* 0x000fc00000000000 */
        /* <DEDUP_REMOVED lines=12> */
.L_x_30:


//--------------------- .text._Z20bellmanFordIterationPiS_iS_S_Pbi --------------------------
	.section	.text._Z20bellmanFordIterationPiS_iS_S_Pbi,"ax",@progbits
	.align	128
        .global         _Z20bellmanFordIterationPiS_iS_S_Pbi
        .type           _Z20bellmanFordIterationPiS_iS_S_Pbi,@function
        .size           _Z20bellmanFordIterationPiS_iS_S_Pbi,(.L_x_31 - _Z20bellmanFordIterationPiS_iS_S_Pbi)
        .other          _Z20bellmanFordIterationPiS_iS_S_Pbi,@"STO_CUDA_ENTRY STV_DEFAULT"
_Z20bellmanFordIterationPiS_iS_S_Pbi:
.text._Z20bellmanFordIterationPiS_iS_S_Pbi:
[----:B------:R-:W-:Y:S01]  /*0000*/  LDC R1, c[0x0][0x37c] ;  /* 0x0000df00ff017b82 */ /* 0x000fe20000000800 */
[----:B------:R-:W0:Y:S01]  /*0010*/  S2R R11, SR_CTAID.X ;  /* 0x00000000000b7919 */ /* 0x000e220000002500 */
[----:B------:R-:W0:Y:S06]  /*0020*/  LDCU UR12, c[0x0][0x360] ;  /* 0x00006c00ff0c77ac */ /* 0x000e2c0008000800 */
[----:B------:R-:W1:Y:S01]  /*0030*/  LDC R0, c[0x0][0x370] ;  /* 0x0000dc00ff007b82 */ /* 0x000e620000000800 */
[----:B------:R-:W-:Y:S01]  /*0040*/  BSSY.RECONVERGENT B0, `(.L_x_5) ;  /* 0x00000d5000007945 */ /* 0x000fe20003800200 */
[----:B------:R-:W0:Y:S01]  /*0050*/  S2R R8, SR_TID.X ;  /* 0x0000000000087919 */ /* 0x000e220000002100 */
[----:B------:R-:W2:Y:S01]  /*0060*/  LDCU UR13, c[0x0][0x390] ;  /* 0x00007200ff0d77ac */ /* 0x000ea20008000800 */
[----:B------:R-:W3:Y:S01]  /*0070*/  LDCU UR14, c[0x0][0x390] ;  /* 0x00007200ff0e77ac */ /* 0x000ee20008000800 */
[----:B------:R-:W4:Y:S01]  /*0080*/  LDCU.64 UR8, c[0x0][0x3a8] ;  /* 0x00007500ff0877ac */ /* 0x000f220008000a00 */
[----:B------:R-:W0:Y:S01]  /*0090*/  LDCU.64 UR10, c[0x0][0x3a8] ;  /* 0x00007500ff0a77ac */ /* 0x000e220008000a00 */
[----:B------:R-:W0:Y:S02]  /*00a0*/  LDCU.128 UR4, c[0x0][0x380] ;  /* 0x00007000ff0477ac */ /* 0x000e240008000c00 */
[----:B0-----:R-:W-:-:S05]  /*00b0*/  IMAD R25, R11, UR12, R8 ;  /* 0x0000000c0b197c24 */ /* 0x001fca000f8e0208 */
[----:B--2---:R-:W-:-:S13]  /*00c0*/  ISETP.GE.AND P0, PT, R25, UR13, PT ;  /* 0x0000000d19007c0c */ /* 0x004fda000bf06270 */
[----:B-1-34-:R-:W-:Y:S05]  /*00d0*/  @P0 BRA `(.L_x_6) ;  /* 0x0000000c002c0947 */ /* 0x01afea0003800000 */
[----:B------:R-:W-:Y:S01]  /*00e0*/  IMAD R0, R0, UR12, RZ ;  /* 0x0000000c00007c24 */ /* 0x000fe2000f8e02ff */
[----:B------:R-:W0:Y:S01]  /*00f0*/  LDC.64 R22, c[0x0][0x358] ;  /* 0x0000d600ff167b82 */ /* 0x000e220000000a00 */
[----:B------:R-:W-:Y:S02]  /*0100*/  BSSY.RECONVERGENT B1, `(.L_x_7) ;  /* 0x0000051000017945 */ /* 0x000fe40003800200 */
[----:B------:R-:W1:Y:S01]  /*0110*/  I2F.U32.RP R6, R0 ;  /* 0x0000000000067306 */ /* 0x000e620000209000 */
[C---:B------:R-:W-:Y:S01]  /*0120*/  IMAD.IADD R4, R0.reuse, 0x1, R25 ;  /* 0x0000000100047824 */ /* 0x040fe200078e0219 */
[----:B------:R-:W-:Y:S01]  /*0130*/  ISETP.NE.U32.AND P2, PT, R0, RZ, PT ;  /* 0x000000ff0000720c */ /* 0x000fe20003f45070 */
[----:B------:R-:W-:-:S03]  /*0140*/  IMAD.MOV R7, RZ, RZ, -R0 ;  /* 0x000000ffff077224 */ /* 0x000fc600078e0a00 */
[C---:B------:R-:W-:Y:S02]  /*0150*/  ISETP.GE.AND P0, PT, R4.reuse, UR13, PT ;  /* 0x0000000d04007c0c */ /* 0x040fe4000bf06270 */
[----:B------:R-:W-:Y:S02]  /*0160*/  VIMNMX R5, PT, PT, R4, UR13, !PT ;  /* 0x0000000d04057c48 */ /* 0x000fe4000ffe0100 */
[----:B------:R-:W-:-:S04]  /*0170*/  SEL R12, RZ, 0x1, P0 ;  /* 0x00000001ff0c7807 */ /* 0x000fc80000000000 */
[----:B------:R-:W-:Y:S01]  /*0180*/  IADD3 R5, PT, PT, R5, -R4, -R12 ;  /* 0x8000000405057210 */ /* 0x000fe20007ffe80c */
[----:B-1----:R-:W1:Y:S02]  /*0190*/  MUFU.RCP R6, R6 ;  /* 0x0000000600067308 */ /* 0x002e640000001000 */
[----:B-1----:R-:W-:-:S06]  /*01a0*/  VIADD R2, R6, 0xffffffe ;  /* 0x0ffffffe06027836 */ /* 0x002fcc0000000000 */
[----:B------:R1:W2:Y:S02]  /*01b0*/  F2I.FTZ.U32.TRUNC.NTZ R3, R2 ;  /* 0x0000000200037305 */ /* 0x0002a4000021f000 */
[----:B-1----:R-:W-:Y:S02]  /*01c0*/  IMAD.MOV.U32 R2, RZ, RZ, RZ ;  /* 0x000000ffff027224 */ /* 0x002fe400078e00ff */
[----:B--2---:R-:W-:-:S04]  /*01d0*/  IMAD R7, R7, R3, RZ ;  /* 0x0000000307077224 */ /* 0x004fc800078e02ff */
[----:B------:R-:W-:-:S06]  /*01e0*/  IMAD.HI.U32 R6, R3, R7, R2 ;  /* 0x0000000703067227 */ /* 0x000fcc00078e0002 */
[----:B------:R-:W-:-:S04]  /*01f0*/  IMAD.HI.U32 R7, R6, R5, RZ ;  /* 0x0000000506077227 */ /* 0x000fc800078e00ff */
[----:B------:R-:W-:-:S04]  /*0200*/  IMAD.MOV R2, RZ, RZ, -R7 ;  /* 0x000000ffff027224 */ /* 0x000fc800078e0a07 */
[----:B------:R-:W-:Y:S02]  /*0210*/  IMAD R5, R0, R2, R5 ;  /* 0x0000000200057224 */ /* 0x000fe400078e0205 */
[----:B------:R-:W1:Y:S03]  /*0220*/  LDC.64 R2, c[0x0][0x3a0] ;  /* 0x0000e800ff027b82 */ /* 0x000e660000000a00 */
[----:B------:R-:W-:-:S13]  /*0230*/  ISETP.GE.U32.AND P0, PT, R5, R0, PT ;  /* 0x000000000500720c */ /* 0x000fda0003f06070 */
[----:B------:R-:W-:Y:S02]  /*0240*/  @P0 IMAD.IADD R5, R5, 0x1, -R0 ;  /* 0x0000000105050824 */ /* 0x000fe400078e0a00 */
[----:B------:R-:W-:-:S03]  /*0250*/  @P0 VIADD R7, R7, 0x1 ;  /* 0x0000000107070836 */ /* 0x000fc60000000000 */
[-C--:B------:R-:W-:Y:S02]  /*0260*/  ISETP.GE.U32.AND P1, PT, R5, R0.reuse, PT ;  /* 0x000000000500720c */ /* 0x080fe40003f26070 */
[----:B------:R-:W1:Y:S11]  /*0270*/  LDC R5, c[0x0][0x3b0] ;  /* 0x0000ec00ff057b82 */ /* 0x000e760000000800 */
[----:B------:R-:W-:Y:S01]  /*0280*/  @P1 VIADD R7, R7, 0x1 ;  /* 0x0000000107071836 */ /* 0x000fe20000000000 */
[----:B------:R-:W-:-:S05]  /*0290*/  @!P2 LOP3.LUT R7, RZ, R0, RZ, 0x33, !PT ;  /* 0x00000000ff07a212 */ /* 0x000fca00078e33ff */
[----:B------:R-:W-:-:S05]  /*02a0*/  IMAD.IADD R12, R12, 0x1, R7 ;  /* 0x000000010c0c7824 */ /* 0x000fca00078e0207 */
[----:B------:R-:W-:Y:S01]  /*02b0*/  LOP3.LUT R4, R12, 0x3, RZ, 0xc0, !PT ;  /* 0x000000030c047812 */ /* 0x000fe200078ec0ff */
[----:B-1----:R-:W-:-:S03]  /*02c0*/  IMAD.WIDE R2, R5, 0x4, R2 ;  /* 0x0000000405027825 */ /* 0x002fc600078e0202 */
[----:B------:R-:W-:-:S13]  /*02d0*/  ISETP.NE.AND P0, PT, R4, 0x3, PT ;  /* 0x000000030400780c */ /* 0x000fda0003f05270 */
[----:B0-----:R-:W-:Y:S05]  /*02e0*/  @!P0 BRA `(.L_x_8) ;  /* 0x0000000000c88947 */ /* 0x001fea0003800000 */
[----:B------:R-:W0:Y:S01]  /*02f0*/  LDC R13, c[0x0][0x3b0] ;  /* 0x0000ec00ff0d7b82 */ /* 0x000e220000000800 */
[----:B------:R-:W-:Y:S02]  /*0300*/  VIADD R10, R12, 0x1 ;  /* 0x000000010c0a7836 */ /* 0x000fe40000000000 */
[----:B------:R-:W-:-:S03]  /*0310*/  IMAD.MOV.U32 R9, RZ, RZ, RZ ;  /* 0x000000ffff097224 */ /* 0x000fc600078e00ff */
[----:B------:R-:W-:Y:S01]  /*0320*/  LOP3.LUT R10, R10, 0x3, RZ, 0xc0, !PT ;  /* 0x000000030a0a7812 */ /* 0x000fe200078ec0ff */
[----:B------:R-:W-:Y:S01]  /*0330*/  IMAD.WIDE.U32 R8, R11, UR12, R8 ;  /* 0x0000000c0b087c25 */ /* 0x000fe2000f8e0008 */
[----:B------:R-:W1:Y:S03]  /*0340*/  LDC.64 R4, c[0x0][0x3a0] ;  /* 0x0000e800ff047b82 */ /* 0x000e660000000a00 */
[C---:B------:R-:W-:Y:S01]  /*0350*/  IMAD.SHL.U32 R20, R8.reuse, 0x4, RZ ;  /* 0x0000000408147824 */ /* 0x040fe200078e00ff */
[----:B------:R-:W-:Y:S01]  /*0360*/  SHF.L.U64.HI R21, R8, 0x2, R9 ;  /* 0x0000000208157819 */ /* 0x000fe20000010209 */
[----:B------:R-:W-:-:S03]  /*0370*/  IMAD.MOV R18, RZ, RZ, -R10 ;  /* 0x000000ffff127224 */ /* 0x000fc600078e0a0a */
[----:B------:R-:W2:Y:S04]  /*0380*/  LDC.64 R6, c[0x0][0x398] ;  /* 0x0000e600ff067b82 */ /* 0x000ea80000000a00 */
.L_x_11:
[----:B------:R-:W-:Y:S02]  /*0390*/  R2UR UR16, R22 ;  /* 0x00000000161072ca */ /* 0x000fe400000e0000 */
[----:B------:R-:W-:Y:S02]  /*03a0*/  R2UR UR17, R23 ;  /* 0x00000000171172ca */ /* 0x000fe400000e0000 */
[----:B------:R-:W-:-:S04]  /*03b0*/  IADD3 R10, P0, PT, R20, UR6, RZ ;  /* 0x00000006140a7c10 */ /* 0x000fc8000ff1e0ff */
[----:B------:R-:W-:-:S07]  /*03c0*/  IADD3.X R11, PT, PT, R21, UR7, RZ, P0, !PT ;  /* 0x00000007150b7c10 */ /* 0x000fce00087fe4ff */
[----:B------:R-:W1:Y:S01]  /*03d0*/  LDG.E R17, desc[UR16][R10.64] ;  /* 0x000000100a117981 */ /* 0x000e62000c1e1900 */
[----:B------:R-:W-:Y:S02]  /*03e0*/  R2UR UR18, R22 ;  /* 0x00000000161272ca */ /* 0x000fe400000e0000 */
[C---:B------:R-:W-:Y:S02]  /*03f0*/  R2UR UR19, R23.reuse ;  /* 0x00000000171372ca */ /* 0x040fe400000e0000 */
[----:B------:R-:W-:Y:S02]  /*0400*/  IADD3 R14, P0, PT, R20, UR4, RZ ;  /* 0x00000004140e7c10 */ /* 0x000fe4000ff1e0ff */
[----:B------:R-:W-:Y:S02]  /*0410*/  R2UR UR20, R22 ;  /* 0x00000000161472ca */ /* 0x000fe400000e0000 */
[----:B------:R-:W-:Y:S02]  /*0420*/  R2UR UR21, R23 ;  /* 0x00000000171572ca */ /* 0x000fe400000e0000 */
[----:B------:R-:W-:-:S05]  /*0430*/  IADD3.X R15, PT, PT, R21, UR5, RZ, P0, !PT ;  /* 0x00000005150f7c10 */ /* 0x000fca00087fe4ff */
[----:B------:R-:W3:Y:S04]  /*0440*/  LDG.E R14, desc[UR16][R14.64] ;  /* 0x000000100e0e7981 */ /* 0x000ee8000c1e1900 */
[----:B------:R-:W3:Y:S01]  /*0450*/  LDG.E R19, desc[UR18][R2.64] ;  /* 0x0000001202137981 */ /* 0x000ee2000c1e1900 */
[----:B-1----:R-:W-:-:S05]  /*0460*/  IMAD.WIDE R8, R17, 0x4, R4 ;  /* 0x0000000411087825 */ /* 0x002fca00078e0204 */
[----:B------:R-:W4:Y:S01]  /*0470*/  LDG.E R16, desc[UR20][R8.64] ;  /* 0x0000001408107981 */ /* 0x000f22000c1e1900 */
[----:B---3--:R-:W-:Y:S02]  /*0480*/  IMAD.IADD R19, R14, 0x1, R19 ;  /* 0x000000010e137824 */ /* 0x008fe400078e0213 */
[----:B------:R-:W-:Y:S01]  /*0490*/  VIADD R18, R18, 0x1 ;  /* 0x0000000112127836 */ /* 0x000fe20000000000 */
[----:B------:R-:W-:Y:S01]  /*04a0*/  BSSY.RECONVERGENT B2, `(.L_x_9) ;  /* 0x0000013000027945 */ /* 0x000fe20003800200 */
[----:B------:R-:W-:-:S03]  /*04b0*/  IMAD.WIDE.U32 R10, R0, 0x4, R20 ;  /* 0x00000004000a7825 */ /* 0x000fc600078e0014 */
[----:B------:R-:W-:Y:S01]  /*04c0*/  ISETP.NE.AND P1, PT, R18, RZ, PT ;  /* 0x000000ff1200720c */ /* 0x000fe20003f25270 */
[----:B------:R-:W-:Y:S01]  /*04d0*/  IMAD.MOV.U32 R20, RZ, RZ, R10 ;  /* 0x000000ffff147224 */ /* 0x000fe200078e000a */
[----:B----4-:R-:W-:-:S13]  /*04e0*/  ISETP.GE.AND P0, PT, R19, R16, PT ;  /* 0x000000101300720c */ /* 0x010fda0003f06270 */
[----:B------:R-:W-:Y:S05]  /*04f0*/  @P0 BRA `(.L_x_10) ;  /* 0x0000000000340947 */ /* 0x000fea0003800000 */
[C---:B------:R-:W-:Y:S01]  /*0500*/  R2UR UR16, R22.reuse ;  /* 0x00000000161072ca */ /* 0x040fe200000e0000 */
[----:B------:R-:W-:Y:S01]  /*0510*/  IMAD.MOV.U32 R21, RZ, RZ, 0x1 ;  /* 0x00000001ff157424 */ /* 0x000fe200078e00ff */
[C---:B------:R-:W-:Y:S02]  /*0520*/  R2UR UR17, R23.reuse ;  /* 0x00000000171172ca */ /* 0x040fe400000e0000 */
[C---:B------:R-:W-:Y:S02]  /*0530*/  R2UR UR18, R22.reuse ;  /* 0x00000000161272ca */ /* 0x040fe400000e0000 */
[C---:B------:R-:W-:Y:S02]  /*0540*/  R2UR UR19, R23.reuse ;  /* 0x00000000171372ca */ /* 0x040fe400000e0000 */
[----:B------:R-:W-:Y:S02]  /*0550*/  R2UR UR20, R22 ;  /* 0x00000000161472ca */ /* 0x000fe400000e0000 */
[----:B------:R-:W-:-:S02]  /*0560*/  R2UR UR21, R23 ;  /* 0x00000000171572ca */ /* 0x000fc400000e0000 */
[----:B------:R-:W-:-:S04]  /*0570*/  IADD3 R14, P0, PT, R17, UR8, RZ ;  /* 0x00000008110e7c10 */ /* 0x000fc8000ff1e0ff */
[C---:B------:R-:W-:Y:S01]  /*0580*/  LEA.HI.X.SX32 R15, R17.reuse, UR9, 0x1, P0 ;  /* 0x00000009110f7c11 */ /* 0x040fe200080f0eff */
[----:B--2---:R-:W-:-:S04]  /*0590*/  IMAD.WIDE R16, R17, 0x4, R6 ;  /* 0x0000000411107825 */ /* 0x004fc800078e0206 */
[----:B------:R1:W-:Y:S04]  /*05a0*/  STG.E.U8 desc[UR16][R14.64], R21 ;  /* 0x000000150e007986 */ /* 0x0003e8000c101110 */
[----:B------:R1:W-:Y:S04]  /*05b0*/  STG.E desc[UR18][R8.64], R19 ;  /* 0x0000001308007986 */ /* 0x0003e8000c101912 */
[----:B0-----:R1:W-:Y:S02]  /*05c0*/  STG.E desc[UR20][R16.64], R13 ;  /* 0x0000000d10007986 */ /* 0x0013e4000c101914 */
.L_x_10:
[----:B------:R-:W-:Y:S05]  /*05d0*/  BSYNC.RECONVERGENT B2 ;  /* 0x0000000000027941 */ /* 0x000fea0003800200 */
.L_x_9:
[----:B-1----:R-:W-:Y:S02]  /*05e0*/  IMAD.MOV.U32 R21, RZ, RZ, R11 ;  /* 0x000000ffff157224 */ /* 0x002fe400078e000b */
[----:B------:R-:W-:Y:S01]  /*05f0*/  IMAD.IADD R25, R0, 0x1, R25 ;  /* 0x0000000100197824 */ /* 0x000fe200078e0219 */
[----:B------:R-:W-:Y:S06]  /*0600*/  @P1 BRA `(.L_x_11) ;  /* 0xfffffffc00601947 */ /* 0x000fec000383ffff */
.L_x_8:
[----:B------:R-:W-:Y:S05]  /*0610*/  BSYNC.RECONVERGENT B1 ;  /* 0x0000000000017941 */ /* 0x000fea0003800200 */
.L_x_7:
[----:B------:R-:W1:Y:S01]  /*0620*/  LDC R19, c[0x0][0x3b0] ;  /* 0x0000ec00ff137b82 */ /* 0x000e620000000800 */
[----:B------:R-:W-:-:S07]  /*0630*/  ISETP.GE.U32.AND P0, PT, R12, 0x3, PT ;  /* 0x000000030c00780c */ /* 0x000fce0003f06070 */
[----:B------:R-:W3:Y:S08]  /*0640*/  LDC.64 R4, c[0x0][0x3a0] ;  /* 0x0000e800ff047b82 */ /* 0x000ef00000000a00 */
[----:B--2---:R-:W2:Y:S08]  /*0650*/  LDC.64 R6, c[0x0][0x398] ;  /* 0x0000e600ff067b82 */ /* 0x004eb00000000a00 */
[----:B------:R-:W4:Y:S08]  /*0660*/  LDC.64 R8, c[0x0][0x380] ;  /* 0x0000e000ff087b82 */ /* 0x000f300000000a00 */
[----:B------:R-:W0:Y:S01]  /*0670*/  LDC.64 R10, c[0x0][0x388] ;  /* 0x0000e200ff0a7b82 */ /* 0x000e220000000a00 */
[----:B------:R-:W-:Y:S05]  /*0680*/  @!P0 BRA `(.L_x_6) ;  /* 0x0000000400c08947 */ /* 0x000fea0003800000 */
.L_x_14:
[----:B------:R-:W-:Y:S01]  /*0690*/  R2UR UR16, R22 ;  /* 0x00000000161072ca */ /* 0x000fe200000e0000 */
[----:B0-----:R-:W-:Y:S01]  /*06a0*/  IMAD.WIDE.U32 R12, R25, 0x4, R10 ;  /* 0x00000004190c7825 */ /* 0x001fe200078e000a */
[----:B------:R-:W-:-:S13]  /*06b0*/  R2UR UR17, R23 ;  /* 0x00000000171172ca */ /* 0x000fda00000e0000 */
[----:B------:R-:W3:Y:S01]  /*06c0*/  LDG.E R27, desc[UR16][R12.64] ;  /* 0x000000100c1b7981 */ /* 0x000ee2000c1e1900 */
[C---:B------:R-:W-:Y:S01]  /*06d0*/  R2UR UR18, R22.reuse ;  /* 0x00000000161272ca */ /* 0x040fe200000e0000 */
[----:B----4-:R-:W-:Y:S01]  /*06e0*/  IMAD.WIDE.U32 R28, R25, 0x4, R8 ;  /* 0x00000004191c7825 */ /* 0x010fe200078e0008 */
[C---:B------:R-:W-:Y:S02]  /*06f0*/  R2UR UR19, R23.reuse ;  /* 0x00000000171372ca */ /* 0x040fe400000e0000 */
[----:B------:R-:W-:Y:S02]  /*0700*/  R2UR UR20, R22 ;  /* 0x00000000161472ca */ /* 0x000fe400000e0000 */
[----:B------:R-:W-:Y:S01]  /*0710*/  R2UR UR21, R23 ;  /* 0x00000000171572ca */ /* 0x000fe200000e0000 */
[----:B------:R-:W4:Y:S08]  /*0720*/  LDG.E R21, desc[UR16][R28.64] ;  /* 0x000000101c157981 */ /* 0x000f30000c1e1900 */
[----:B------:R-:W4:Y:S01]  /*0730*/  LDG.E R18, desc[UR18][R2.64] ;  /* 0x0000001202127981 */ /* 0x000f22000c1e1900 */
[----:B---3--:R-:W-:-:S05]  /*0740*/  IMAD.WIDE R14, R27, 0x4, R4 ;  /* 0x000000041b0e7825 */ /* 0x008fca00078e0204 */
[----:B------:R-:W3:Y:S01]  /*0750*/  LDG.E R16, desc[UR20][R14.64] ;  /* 0x000000140e107981 */ /* 0x000ee2000c1e1900 */
[----:B----4-:R-:W-:Y:S02]  /*0760*/  IMAD.IADD R21, R21, 0x1, R18 ;  /* 0x0000000115157824 */ /* 0x010fe400078e0212 */
[----:B------:R-:W-:Y:S02]  /*0770*/  IMAD.IADD R25, R0, 0x1, R25 ;  /* 0x0000000100197824 */ /* 0x000fe400078e0219 */
[----:B------:R-:W-:Y:S02]  /*0780*/  IMAD.MOV.U32 R24, RZ, RZ, 0x1 ;  /* 0x00000001ff187424 */ /* 0x000fe400078e00ff */
[----:B------:R-:W-:Y:S01]  /*0790*/  IMAD.WIDE.U32 R28, R25, 0x4, R10 ;  /* 0x00000004191c7825 */ /* 0x000fe200078e000a */
[----:B---3--:R-:W-:-:S13]  /*07a0*/  ISETP.GE.AND P0, PT, R21, R16, PT ;  /* 0x000000101500720c */ /* 0x008fda0003f06270 */
[----:B------:R-:W0:Y:S08]  /*07b0*/  @!P0 LDC.64 R16, c[0x0][0x3a8] ;  /* 0x0000ea00ff108b82 */ /* 0x000e300000000a00 */
[----:B------:R-:W3:Y:S08]  /*07c0*/  @!P0 LDC.64 R12, c[0x0][0x398] ;  /* 0x0000e600ff0c8b82 */ /* 0x000ef00000000a00 */
[----:B------:R-:W4:Y:S01]  /*07d0*/  @!P0 LDC R20, c[0x0][0x3b0] ;  /* 0x0000ec00ff148b82 */ /* 0x000f220000000800 */
[----:B------:R-:W-:-:S02]  /*07e0*/  @!P0 R2UR UR16, R22 ;  /* 0x00000000161082ca */ /* 0x000fc400000e0000 */
[C---:B------:R-:W-:Y:S02]  /*07f0*/  @!P0 R2UR UR17, R23.reuse ;  /* 0x00000000171182ca */ /* 0x040fe400000e0000 */
[----:B------:R-:W-:Y:S02]  /*0800*/  @!P0 R2UR UR18, R22 ;  /* 0x00000000161282ca */ /* 0x000fe400000e0000 */
[----:B------:R-:W-:Y:S02]  /*0810*/  @!P0 R2UR UR19, R23 ;  /* 0x00000000171382ca */ /* 0x000fe400000e0000 */
[----:B0-----:R-:W-:-:S04]  /*0820*/  @!P0 IADD3 R16, P1, PT, R27, R16, RZ ;  /* 0x000000101b108210 */ /* 0x001fc80007f3e0ff */
[C---:B------:R-:W-:Y:S01]  /*0830*/  @!P0 LEA.HI.X.SX32 R17, R27.reuse, R17, 0x1, P1 ;  /* 0x000000111b118211 */ /* 0x040fe200008f0eff */
[----:B---3--:R-:W-:-:S04]  /*0840*/  @!P0 IMAD.WIDE R26, R27, 0x4, R12 ;  /* 0x000000041b1a8825 */ /* 0x008fc800078e020c */
[----:B------:R0:W-:Y:S04]  /*0850*/  @!P0 STG.E.U8 desc[UR16][R16.64], R24 ;  /* 0x0000001810008986 */ /* 0x0001e8000c101110 */
[----:B------:R3:W-:Y:S04]  /*0860*/  @!P0 STG.E desc[UR16][R14.64], R21 ;  /* 0x000000150e008986 */ /* 0x0007e8000c101910 */
[----:B----4-:R4:W-:Y:S04]  /*0870*/  @!P0 STG.E desc[UR18][R26.64], R20 ;  /* 0x000000141a008986 */ /* 0x0109e8000c101912 */
[----:B------:R-:W5:Y:S01]  /*0880*/  LDG.E R29, desc[UR20][R28.64] ;  /* 0x000000141c1d7981 */ /* 0x000f62000c1e1900 */
[----:B------:R-:W-:-:S02]  /*0890*/  R2UR UR18, R22 ;  /* 0x00000000161272ca */ /* 0x000fc400000e0000 */
[----:B------:R-:W-:Y:S01]  /*08a0*/  R2UR UR19, R23 ;  /* 0x00000000171372ca */ /* 0x000fe200000e0000 */
[----:B------:R-:W-:Y:S01]  /*08b0*/  IMAD.WIDE.U32 R12, R25, 0x4, R8 ;  /* 0x00000004190c7825 */ /* 0x000fe200078e0008 */
[----:B------:R-:W3:Y:S11]  /*08c0*/  @!P0 LDG.E R18, desc[UR16][R2.64] ;  /* 0x0000001002128981 */ /* 0x000ef6000c1e1900 */
[----:B0-----:R5:W3:Y:S02]  /*08d0*/  LDG.E R17, desc[UR18][R12.64] ;  /* 0x000000120c117981 */ /* 0x001ae4000c1e1900 */
[----:B-----5:R-:W-:-:S05]  /*08e0*/  IMAD.WIDE R12, R29, 0x4, R4 ;  /* 0x000000041d0c7825 */ /* 0x020fca00078e0204 */
[----:B------:R-:W5:Y:S01]  /*08f0*/  LDG.E R16, desc[UR20][R12.64] ;  /* 0x000000140c107981 */ /* 0x000f62000c1e1900 */
[----:B---3--:R-:W-:Y:S02]  /*0900*/  IMAD.IADD R21, R18, 0x1, R17 ;  /* 0x0000000112157824 */ /* 0x008fe400078e0211 */
[----:B----4-:R-:W-:Y:S02]  /*0910*/  IMAD.IADD R27, R0, 0x1, R25 ;  /* 0x00000001001b7824 */ /* 0x010fe400078e0219 */
[----:B------:R-:W-:Y:S02]  /*0920*/  IMAD.MOV.U32 R26, RZ, RZ, 0x1 ;  /* 0x00000001ff1a7424 */ /* 0x000fe400078e00ff */
[----:B------:R-:W-:Y:S01]  /*0930*/  IMAD.WIDE.U32 R24, R27, 0x4, R10 ;  /* 0x000000041b187825 */ /* 0x000fe200078e000a */
[----:B-----5:R-:W-:-:S13]  /*0940*/  ISETP.GE.AND P0, PT, R21, R16, PT ;  /* 0x000000101500720c */ /* 0x020fda0003f06270 */
        /* <DEDUP_REMOVED lines=13> */
[----:B------:R-:W0:Y:S01]  /*0a20*/  LDG.E R25, desc[UR20][R24.64] ;  /* 0x0000001418197981 */ /* 0x000e22000c1e1900 */
[----:B------:R-:W-:-:S02]  /*0a30*/  R2UR UR18, R22 ;  /* 0x00000000161272ca */ /* 0x000fc400000e0000 */
[----:B------:R-:W-:Y:S01]  /*0a40*/  R2UR UR19, R23 ;  /* 0x00000000171372ca */ /* 0x000fe200000e0000 */
[----:B------:R-:W-:Y:S01]  /*0a50*/  IMAD.WIDE.U32 R28, R27, 0x4, R8 ;  /* 0x000000041b1c7825 */ /* 0x000fe200078e0008 */
[----:B------:R-:W3:Y:S11]  /*0a60*/  @!P0 LDG.E R18, desc[UR16][R2.64] ;  /* 0x0000001002128981 */ /* 0x000ef6000c1e1900 */
[----:B------:R-:W3:Y:S01]  /*0a70*/  LDG.E R29, desc[UR18][R28.64] ;  /* 0x000000121c1d7981 */ /* 0x000ee2000c1e1900 */
[----:B0-----:R-:W-:-:S05]  /*0a80*/  IMAD.WIDE R14, R25, 0x4, R4 ;  /* 0x00000004190e7825 */ /* 0x001fca00078e0204 */
[----:B------:R-:W5:Y:S01]  /*0a90*/  LDG.E R26, desc[UR20][R14.64] ;  /* 0x000000140e1a7981 */ /* 0x000f62000c1e1900 */
[----:B---3--:R-:W-:Y:S02]  /*0aa0*/  IMAD.IADD R21, R18, 0x1, R29 ;  /* 0x0000000112157824 */ /* 0x008fe400078e021d */
[----:B------:R-:W-:Y:S02]  /*0ab0*/  IMAD.IADD R29, R0, 0x1, R27 ;  /* 0x00000001001d7824 */ /* 0x000fe400078e021b */
[----:B------:R-:W-:Y:S01]  /*0ac0*/  IMAD.MOV.U32 R24, RZ, RZ, 0x1 ;  /* 0x00000001ff187424 */ /* 0x000fe200078e00ff */
[----:B-----5:R-:W-:-:S13]  /*0ad0*/  ISETP.GE.AND P0, PT, R21, R26, PT ;  /* 0x0000001a1500720c */ /* 0x020fda0003f06270 */
[----:B------:R-:W0:Y:S08]  /*0ae0*/  @!P0 LDC.64 R12, c[0x0][0x3a8] ;  /* 0x0000ea00ff0c8b82 */ /* 0x000e300000000a00 */
[----:B----4-:R-:W3:Y:S08]  /*0af0*/  @!P0 LDC.64 R16, c[0x0][0x398] ;  /* 0x0000e600ff108b82 */ /* 0x010ef00000000a00 */
[----:B------:R-:W4:Y:S01]  /*0b00*/  @!P0 LDC R20, c[0x0][0x3b0] ;  /* 0x0000ec00ff148b82 */ /* 0x000f220000000800 */
[----:B------:R-:W-:-:S02]  /*0b10*/  @!P0 R2UR UR16, R22 ;  /* 0x00000000161082ca */ /* 0x000fc400000e0000 */
[C---:B------:R-:W-:Y:S02]  /*0b20*/  @!P0 R2UR UR17, R23.reuse ;  /* 0x00000000171182ca */ /* 0x040fe400000e0000 */
[----:B------:R-:W-:Y:S02]  /*0b30*/  @!P0 R2UR UR18, R22 ;  /* 0x00000000161282ca */ /* 0x000fe400000e0000 */
[----:B------:R-:W-:Y:S02]  /*0b40*/  @!P0 R2UR UR19, R23 ;  /* 0x00000000171382ca */ /* 0x000fe400000e0000 */
[----:B0-----:R-:W-:Y:S01]  /*0b50*/  @!P0 IADD3 R12, P1, PT, R25, R12, RZ ;  /* 0x0000000c190c8210 */ /* 0x001fe20007f3e0ff */
[----:B------:R-:W-:-:S03]  /*0b60*/  IMAD.WIDE.U32 R26, R29, 0x4, R10 ;  /* 0x000000041d1a7825 */ /* 0x000fc600078e000a */
        /* <DEDUP_REMOVED lines=8> */
[----:B0-----:R-:W-:Y:S01]  /*0bf0*/  IMAD.WIDE.U32 R12, R29, 0x4, R8 ;  /* 0x000000041d0c7825 */ /* 0x001fe200078e0008 */
[----:B------:R-:W3:Y:S11]  /*0c00*/  @!P0 LDG.E R18, desc[UR16][R2.64] ;  /* 0x0000001002128981 */ /* 0x000ef6000c1e1900 */
[----:B------:R5:W3:Y:S02]  /*0c10*/  LDG.E R25, desc[UR18][R12.64] ;  /* 0x000000120c197981 */ /* 0x000ae4000c1e1900 */
[----:B-----5:R-:W-:-:S05]  /*0c20*/  IMAD.WIDE R12, R27, 0x4, R4 ;  /* 0x000000041b0c7825 */ /* 0x020fca00078e0204 */
[----:B------:R-:W5:Y:S01]  /*0c30*/  LDG.E R24, desc[UR20][R12.64] ;  /* 0x000000140c187981 */ /* 0x000f62000c1e1900 */
[----:B---3--:R-:W-:Y:S02]  /*0c40*/  IMAD.IADD R21, R25, 0x1, R18 ;  /* 0x0000000119157824 */ /* 0x008fe400078e0212 */
[----:B------:R-:W-:Y:S01]  /*0c50*/  IMAD.IADD R25, R0, 0x1, R29 ;  /* 0x0000000100197824 */ /* 0x000fe200078e021d */
[----:B------:R-:W-:Y:S04]  /*0c60*/  BSSY.RECONVERGENT B1, `(.L_x_12) ;  /* 0x0000011000017945 */ /* 0x000fe80003800200 */
[----:B------:R-:W-:Y:S02]  /*0c70*/  ISETP.GE.AND P1, PT, R25, UR14, PT ;  /* 0x0000000e19007c0c */ /* 0x000fe4000bf26270 */
[----:B-----5:R-:W-:-:S13]  /*0c80*/  ISETP.GE.AND P0, PT, R21, R24, PT ;  /* 0x000000181500720c */ /* 0x020fda0003f06270 */
[----:B----4-:R-:W-:Y:S05]  /*0c90*/  @P0 BRA `(.L_x_13) ;  /* 0x0000000000340947 */ /* 0x010fea0003800000 */
[C---:B------:R-:W-:Y:S01]  /*0ca0*/  R2UR UR16, R22.reuse ;  /* 0x00000000161072ca */ /* 0x040fe200000e0000 */
[----:B------:R-:W-:Y:S01]  /*0cb0*/  IMAD.MOV.U32 R18, RZ, RZ, 0x1 ;  /* 0x00000001ff127424 */ /* 0x000fe200078e00ff */
[----:B------:R-:W-:Y:S01]  /*0cc0*/  R2UR UR17, R23 ;  /* 0x00000000171172ca */ /* 0x000fe200000e0000 */
[----:B--2---:R-:W-:Y:S01]  /*0cd0*/  IMAD.WIDE R16, R27, 0x4, R6 ;  /* 0x000000041b107825 */ /* 0x004fe200078e0206 */
[C---:B------:R-:W-:Y:S02]  /*0ce0*/  R2UR UR18, R22.reuse ;  /* 0x00000000161272ca */ /* 0x040fe400000e0000 */
[C---:B------:R-:W-:Y:S02]  /*0cf0*/  R2UR UR19, R23.reuse ;  /* 0x00000000171372ca */ /* 0x040fe400000e0000 */
[----:B------:R-:W-:Y:S02]  /*0d00*/  R2UR UR20, R22 ;  /* 0x00000000161472ca */ /* 0x000fe400000e0000 */
[----:B------:R-:W-:-:S02]  /*0d10*/  R2UR UR21, R23 ;  /* 0x00000000171572ca */ /* 0x000fc400000e0000 */
[----:B------:R-:W-:-:S04]  /*0d20*/  IADD3 R14, P0, PT, R27, UR10, RZ ;  /* 0x0000000a1b0e7c10 */ /* 0x000fc8000ff1e0ff */
[----:B------:R-:W-:-:S05]  /*0d30*/  LEA.HI.X.SX32 R15, R27, UR11, 0x1, P0 ;  /* 0x0000000b1b0f7c11 */ /* 0x000fca00080f0eff */
[----:B------:R0:W-:Y:S04]  /*0d40*/  STG.E.U8 desc[UR16][R14.64], R18 ;  /* 0x000000120e007986 */ /* 0x0001e8000c101110 */
[----:B------:R0:W-:Y:S04]  /*0d50*/  STG.E desc[UR18][R12.64], R21 ;  /* 0x000000150c007986 */ /* 0x0001e8000c101912 */
[----:B-1----:R0:W-:Y:S02]  /*0d60*/  STG.E desc[UR20][R16.64], R19 ;  /* 0x0000001310007986 */ /* 0x0021e4000c101914 */
.L_x_13:
[----:B------:R-:W-:Y:S05]  /*0d70*/  BSYNC.RECONVERGENT B1 ;  /* 0x0000000000017941 */ /* 0x000fea0003800200 */
.L_x_12:
[----:B------:R-:W-:Y:S05]  /*0d80*/  @!P1 BRA `(.L_x_14) ;  /* 0xfffffff800409947 */ /* 0x000fea000383ffff */
.L_x_6:
[----:B------:R-:W-:Y:S05]  /*0d90*/  BSYNC.RECONVERGENT B0 ;  /* 0x0000000000007941 */ /* 0x000fea0003800200 */
.L_x_5:
[----:B------:R-:W-:Y:S06]  /*0da0*/  BAR.SYNC.DEFER_BLOCKING 0x0 ;  /* 0x0000000000007b1d */ /* 0x000fec0000010000 */
[----:B------:R-:W-:Y:S05]  /*0db0*/  EXIT ;  /* 0x000000000000794d */ /* 0x000fea0003800000 */
.L_x_15:
        /* <DEDUP_REMOVED lines=12> */
.L_x_31:


//--------------------- .text._Z14copyHasChangedPbi --------------------------
	.section	.text._Z14copyHasChangedPbi,"ax",@progbits
	.align	128
        .global         _Z14copyHasChangedPbi
        .type           _Z14copyHasChangedPbi,@function
        .size           _Z14copyHasChangedPbi,(.L_x_32 - _Z14copyHasChangedPbi)
        .other          _Z14copyHasChangedPbi,@"STO_CUDA_ENTRY STV_DEFAULT"
_Z14copyHasChangedPbi:
.text._Z14copyHasChangedPbi:
[----:B------:R-:W-:Y:S01]  /*0000*/  LDC R1, c[0x0][0x37c] ;  /* 0x0000df00ff017b82 */ /* 0x000fe20000000800 */
[----:B------:R-:W0:Y:S01]  /*0010*/  S2R R11, SR_CTAID.X ;  /* 0x00000000000b7919 */ /* 0x000e220000002500 */
[----:B------:R-:W0:Y:S06]  /*0020*/  LDCU UR4, c[0x0][0x360] ;  /* 0x00006c00ff0477ac */ /* 0x000e2c0008000800 */
[----:B------:R-:W1:Y:S01]  /*0030*/  LDC R0, c[0x0][0x370] ;  /* 0x0000dc00ff007b82 */ /* 0x000e620000000800 */
[----:B------:R-:W-:Y:S01]  /*0040*/  BSSY.RECONVERGENT B0, `(.L_x_16) ;  /* 0x0000055000007945 */ /* 0x000fe20003800200 */
[----:B------:R-:W0:Y:S01]  /*0050*/  S2R R2, SR_TID.X ;  /* 0x0000000000027919 */ /* 0x000e220000002100 */
[----:B------:R-:W2:Y:S01]  /*0060*/  LDCU UR5, c[0x0][0x388] ;  /* 0x00007100ff0577ac */ /* 0x000ea20008000800 */
[----:B------:R-:W3:Y:S01]  /*0070*/  LDCU.64 UR8, c[0x0][0x380] ;  /* 0x00007000ff0877ac */ /* 0x000ee20008000a00 */
[----:B0-----:R-:W-:-:S05]  /*0080*/  IMAD R5, R11, UR4, R2 ;  /* 0x000000040b057c24 */ /* 0x001fca000f8e0202 */
[----:B--2---:R-:W-:-:S13]  /*0090*/  ISETP.GE.AND P0, PT, R5, UR5, PT ;  /* 0x0000000505007c0c */ /* 0x004fda000bf06270 */
[----:B-1-3--:R-:W-:Y:S05]  /*00a0*/  @P0 BRA `(.L_x_17) ;  /* 0x0000000400380947 */ /* 0x00afea0003800000 */
[----:B------:R-:W-:Y:S01]  /*00b0*/  IMAD R0, R0, UR4, RZ ;  /* 0x0000000400007c24 */ /* 0x000fe2000f8e02ff */
[----:B------:R-:W-:Y:S03]  /*00c0*/  BSSY.RECONVERGENT B1, `(.L_x_18) ;  /* 0x0000031000017945 */ /* 0x000fe60003800200 */
[----:B------:R-:W0:Y:S01]  /*00d0*/  I2F.U32.RP R10, R0 ;  /* 0x00000000000a7306 */ /* 0x000e220000209000 */
[C---:B------:R-:W-:Y:S01]  /*00e0*/  IMAD.IADD R4, R0.reuse, 0x1, R5 ;  /* 0x0000000100047824 */ /* 0x040fe200078e0205 */
[----:B------:R-:W-:Y:S01]  /*00f0*/  ISETP.NE.U32.AND P2, PT, R0, RZ, PT ;  /* 0x000000ff0000720c */ /* 0x000fe20003f45070 */
[----:B------:R-:W-:-:S03]  /*0100*/  IMAD.MOV R13, RZ, RZ, -R0 ;  /* 0x000000ffff0d7224 */ /* 0x000fc600078e0a00 */
[C---:B------:R-:W-:Y:S02]  /*0110*/  ISETP.GE.AND P0, PT, R4.reuse, UR5, PT ;  /* 0x0000000504007c0c */ /* 0x040fe4000bf06270 */
[----:B------:R-:W-:Y:S02]  /*0120*/  VIMNMX R9, PT, PT, R4, UR5, !PT ;  /* 0x0000000504097c48 */ /* 0x000fe4000ffe0100 */
[----:B------:R-:W-:-:S04]  /*0130*/  SEL R8, RZ, 0x1, P0 ;  /* 0x00000001ff087807 */ /* 0x000fc80000000000 */
[----:B------:R-:W-:Y:S01]  /*0140*/  IADD3 R9, PT, PT, R9, -R4, -R8 ;  /* 0x8000000409097210 */ /* 0x000fe20007ffe808 */
[----:B0-----:R-:W0:Y:S02]  /*0150*/  MUFU.RCP R10, R10 ;  /* 0x0000000a000a7308 */ /* 0x001e240000001000 */
[----:B0-----:R-:W-:-:S06]  /*0160*/  VIADD R6, R10, 0xffffffe ;  /* 0x0ffffffe0a067836 */ /* 0x001fcc0000000000 */
[----:B------:R0:W1:Y:S02]  /*0170*/  F2I.FTZ.U32.TRUNC.NTZ R7, R6 ;  /* 0x0000000600077305 */ /* 0x000064000021f000 */
[----:B0-----:R-:W-:Y:S02]  /*0180*/  IMAD.MOV.U32 R6, RZ, RZ, RZ ;  /* 0x000000ffff067224 */ /* 0x001fe400078e00ff */
[----:B-1----:R-:W-:-:S04]  /*0190*/  IMAD R13, R13, R7, RZ ;  /* 0x000000070d0d7224 */ /* 0x002fc800078e02ff */
[----:B------:R-:W-:Y:S02]  /*01a0*/  IMAD.HI.U32 R10, R7, R13, R6 ;  /* 0x0000000d070a7227 */ /* 0x000fe400078e0006 */
[----:B------:R-:W0:Y:S04]  /*01b0*/  LDC.64 R12, c[0x0][0x358] ;  /* 0x0000d600ff0c7b82 */ /* 0x000e280000000a00 */
[----:B------:R-:W-:-:S04]  /*01c0*/  IMAD.HI.U32 R7, R10, R9, RZ ;  /* 0x000000090a077227 */ /* 0x000fc800078e00ff */
[----:B------:R-:W-:-:S04]  /*01d0*/  IMAD.MOV R4, RZ, RZ, -R7 ;  /* 0x000000ffff047224 */ /* 0x000fc800078e0a07 */
[----:B------:R-:W-:-:S05]  /*01e0*/  IMAD R9, R0, R4, R9 ;  /* 0x0000000400097224 */ /* 0x000fca00078e0209 */
[----:B------:R-:W-:-:S13]  /*01f0*/  ISETP.GE.U32.AND P0, PT, R9, R0, PT ;  /* 0x000000000900720c */ /* 0x000fda0003f06070 */
[----:B------:R-:W-:Y:S02]  /*0200*/  @P0 IMAD.IADD R9, R9, 0x1, -R0 ;  /* 0x0000000109090824 */ /* 0x000fe400078e0a00 */
[----:B------:R-:W-:-:S03]  /*0210*/  @P0 VIADD R7, R7, 0x1 ;  /* 0x0000000107070836 */ /* 0x000fc60000000000 */
[----:B------:R-:W-:-:S13]  /*0220*/  ISETP.GE.U32.AND P1, PT, R9, R0, PT ;  /* 0x000000000900720c */ /* 0x000fda0003f26070 */
[----:B------:R-:W-:Y:S01]  /*0230*/  @P1 VIADD R7, R7, 0x1 ;  /* 0x0000000107071836 */ /* 0x000fe20000000000 */
[----:B------:R-:W-:-:S05]  /*0240*/  @!P2 LOP3.LUT R7, RZ, R0, RZ, 0x33, !PT ;  /* 0x00000000ff07a212 */ /* 0x000fca00078e33ff */
[----:B------:R-:W-:-:S05]  /*0250*/  IMAD.IADD R4, R8, 0x1, R7 ;  /* 0x0000000108047824 */ /* 0x000fca00078e0207 */
[C---:B------:R-:W-:Y:S02]  /*0260*/  LOP3.LUT R6, R4.reuse, 0x3, RZ, 0xc0, !PT ;  /* 0x0000000304067812 */ /* 0x040fe400078ec0ff */
[----:B------:R-:W-:Y:S02]  /*0270*/  ISETP.GE.U32.AND P0, PT, R4, 0x3, PT ;  /* 0x000000030400780c */ /* 0x000fe40003f06070 */
[----:B------:R-:W-:-:S13]  /*0280*/  ISETP.NE.AND P1, PT, R6, 0x3, PT ;  /* 0x000000030600780c */ /* 0x000fda0003f25270 */
[----:B0-----:R-:W-:Y:S05]  /*0290*/  @!P1 BRA `(.L_x_19) ;  /* 0x00000000004c9947 */ /* 0x001fea0003800000 */
[----:B------:R-:W0:Y:S01]  /*02a0*/  LDCU.64 UR6, c[0x0][0x380] ;  /* 0x00007000ff0677ac */ /* 0x000e220008000a00 */
[----:B------:R-:W-:Y:S02]  /*02b0*/  IMAD.MOV.U32 R3, RZ, RZ, RZ ;  /* 0x000000ffff037224 */ /* 0x000fe400078e00ff */
[----:B------:R-:W-:Y:S02]  /*02c0*/  VIADD R4, R4, 0x1 ;  /* 0x0000000104047836 */ /* 0x000fe40000000000 */
[----:B------:R-:W-:-:S03]  /*02d0*/  IMAD.WIDE.U32 R2, R11, UR4, R2 ;  /* 0x000000040b027c25 */ /* 0x000fc6000f8e0002 */
[----:B------:R-:W-:-:S05]  /*02e0*/  LOP3.LUT R4, R4, 0x3, RZ, 0xc0, !PT ;  /* 0x0000000304047812 */ /* 0x000fca00078ec0ff */
[----:B------:R-:W-:Y:S01]  /*02f0*/  IMAD.MOV R4, RZ, RZ, -R4 ;  /* 0x000000ffff047224 */ /* 0x000fe200078e0a04 */
[----:B0-----:R-:W-:-:S04]  /*0300*/  IADD3 R7, P1, PT, R2, UR6, RZ ;  /* 0x0000000602077c10 */ /* 0x001fc8000ff3e0ff */
[----:B------:R-:W-:-:S09]  /*0310*/  IADD3.X R6, PT, PT, R3, UR7, RZ, P1, !PT ;  /* 0x0000000703067c10 */ /* 0x000fd20008ffe4ff */
.L_x_20:
[----:B------:R-:W-:Y:S01]  /*0320*/  VIADD R4, R4, 0x1 ;  /* 0x0000000104047836 */ /* 0x000fe20000000000 */
[----:B------:R-:W-:Y:S01]  /*0330*/  R2UR UR6, R12 ;  /* 0x000000000c0672ca */ /* 0x000fe200000e0000 */
[----:B0-----:R-:W-:Y:S01]  /*0340*/  IMAD.MOV.U32 R2, RZ, RZ, R7 ;  /* 0x000000ffff027224 */ /* 0x001fe200078e0007 */
[----:B------:R-:W-:Y:S01]  /*0350*/  R2UR UR7, R13 ;  /* 0x000000000d0772ca */ /* 0x000fe200000e0000 */
[----:B------:R-:W-:Y:S01]  /*0360*/  IMAD.MOV.U32 R3, RZ, RZ, R6 ;  /* 0x000000ffff037224 */ /* 0x000fe200078e0006 */
[----:B------:R-:W-:Y:S01]  /*0370*/  ISETP.NE.AND P1, PT, R4, RZ, PT ;  /* 0x000000ff0400720c */ /* 0x000fe20003f25270 */
[C---:B------:R-:W-:Y:S01]  /*0380*/  IMAD.IADD R5, R0.reuse, 0x1, R5 ;  /* 0x0000000100057824 */ /* 0x040fe200078e0205 */
[----:B------:R-:W-:-:S05]  /*0390*/  IADD3 R7, P2, PT, R0, R7, RZ ;  /* 0x0000000700077210 */ /* 0x000fca0007f5e0ff */
[----:B------:R-:W-:-:S04]  /*03a0*/  IMAD.X R6, RZ, RZ, R6, P2 ;  /* 0x000000ffff067224 */ /* 0x000fc800010e0606 */
[----:B------:R0:W-:Y:S02]  /*03b0*/  STG.E.U8 desc[UR6][R2.64], RZ ;  /* 0x000000ff02007986 */ /* 0x0001e4000c101106 */
[----:B------:R-:W-:Y:S05]  /*03c0*/  @P1 BRA `(.L_x_20) ;  /* 0xfffffffc00d41947 */ /* 0x000fea000383ffff */
.L_x_19:
[----:B------:R-:W-:Y:S05]  /*03d0*/  BSYNC.RECONVERGENT B1 ;  /* 0x0000000000017941 */ /* 0x000fea0003800200 */
.L_x_18:
[----:B------:R-:W-:Y:S05]  /*03e0*/  @!P0 BRA `(.L_x_17) ;  /* 0x0000000000688947 */ /* 0x000fea0003800000 */
.L_x_21:
[----:B-1----:R-:W-:Y:S01]  /*03f0*/  IMAD.IADD R7, R0, 0x1, R5 ;  /* 0x0000000100077824 */ /* 0x002fe200078e0205 */
[----:B0-----:R-:W-:Y:S02]  /*0400*/  IADD3 R2, P0, PT, R5, UR8, RZ ;  /* 0x0000000805027c10 */ /* 0x001fe4000ff1e0ff */
[----:B------:R-:W-:Y:S01]  /*0410*/  R2UR UR6, R12 ;  /* 0x000000000c0672ca */ /* 0x000fe200000e0000 */
[C---:B------:R-:W-:Y:S01]  /*0420*/  IMAD.IADD R9, R0.reuse, 0x1, R7 ;  /* 0x0000000100097824 */ /* 0x040fe200078e0207 */
[----:B------:R-:W-:Y:S01]  /*0430*/  IADD3 R6, P1, PT, R7, UR8, RZ ;  /* 0x0000000807067c10 */ /* 0x000fe2000ff3e0ff */
[----:B------:R-:W-:Y:S01]  /*0440*/  IMAD.X R3, RZ, RZ, UR9, P0 ;  /* 0x00000009ff037e24 */ /* 0x000fe200080e06ff */
[----:B------:R-:W-:Y:S01]  /*0450*/  R2UR UR7, R13 ;  /* 0x000000000d0772ca */ /* 0x000fe200000e0000 */
[----:B------:R-:W-:Y:S01]  /*0460*/  IMAD.IADD R5, R0, 0x1, R9 ;  /* 0x0000000100057824 */ /* 0x000fe200078e0209 */
[----:B------:R-:W-:Y:S01]  /*0470*/  IADD3 R8, P0, PT, R9, UR8, RZ ;  /* 0x0000000809087c10 */ /* 0x000fe2000ff1e0ff */
[----:B------:R-:W-:Y:S01]  /*0480*/  IMAD.X R7, RZ, RZ, UR9, P1 ;  /* 0x00000009ff077e24 */ /* 0x000fe200088e06ff */
[----:B------:R-:W-:-:S02]  /*0490*/  R2UR UR10, R12 ;  /* 0x000000000c0a72ca */ /* 0x000fc400000e0000 */
[----:B------:R-:W-:Y:S01]  /*04a0*/  IADD3 R10, P1, PT, R5, UR8, RZ ;  /* 0x00000008050a7c10 */ /* 0x000fe2000ff3e0ff */
[----:B------:R-:W-:Y:S01]  /*04b0*/  IMAD.IADD R5, R0, 0x1, R5 ;  /* 0x0000000100057824 */ /* 0x000fe200078e0205 */
[C---:B------:R-:W-:Y:S01]  /*04c0*/  R2UR UR11, R13.reuse ;  /* 0x000000000d0b72ca */ /* 0x040fe200000e0000 */
[----:B------:R-:W-:Y:S01]  /*04d0*/  IMAD.X R9, RZ, RZ, UR9, P0 ;  /* 0x00000009ff097e24 */ /* 0x000fe200080e06ff */
[C---:B------:R-:W-:Y:S01]  /*04e0*/  R2UR UR12, R12.reuse ;  /* 0x000000000c0c72ca */ /* 0x040fe200000e0000 */
[----:B------:R-:W-:Y:S01]  /*04f0*/  IMAD.X R11, RZ, RZ, UR9, P1 ;  /* 0x00000009ff0b7e24 */ /* 0x000fe200088e06ff */
[C---:B------:R-:W-:Y:S01]  /*0500*/  R2UR UR13, R13.reuse ;  /* 0x000000000d0d72ca */ /* 0x040fe200000e0000 */
[----:B------:R1:W-:Y:S01]  /*0510*/  STG.E.U8 desc[UR6][R2.64], RZ ;  /* 0x000000ff02007986 */ /* 0x0003e2000c101106 */
[----:B------:R-:W-:Y:S02]  /*0520*/  R2UR UR14, R12 ;  /* 0x000000000c0e72ca */ /* 0x000fe400000e0000 */
[----:B------:R-:W-:-:S02]  /*0530*/  R2UR UR15, R13 ;  /* 0x000000000d0f72ca */ /* 0x000fc400000e0000 */
[----:B------:R-:W-:-:S03]  /*0540*/  ISETP.GE.AND P0, PT, R5, UR5, PT ;  /* 0x0000000505007c0c */ /* 0x000fc6000bf06270 */
[----:B------:R1:W-:Y:S04]  /*0550*/  STG.E.U8 desc[UR10][R6.64], RZ ;  /* 0x000000ff06007986 */ /* 0x0003e8000c10110a */
[----:B------:R1:W-:Y:S04]  /*0560*/  STG.E.U8 desc[UR12][R8.64], RZ ;  /* 0x000000ff08007986 */ /* 0x0003e8000c10110c */
[----:B------:R1:W-:Y:S02]  /*0570*/  STG.E.U8 desc[UR14][R10.64], RZ ;  /* 0x000000ff0a007986 */ /* 0x0003e4000c10110e */
[----:B------:R-:W-:Y:S05]  /*0580*/  @!P0 BRA `(.L_x_21) ;  /* 0xfffffffc00988947 */ /* 0x000fea000383ffff */
.L_x_17:
[----:B------:R-:W-:Y:S05]  /*0590*/  BSYNC.RECONVERGENT B0 ;  /* 0x0000000000007941 */ /* 0x000fea0003800200 */
.L_x_16:
[----:B------:R-:W-:Y:S06]  /*05a0*/  BAR.SYNC.DEFER_BLOCKING 0x0 ;  /* 0x0000000000007b1d */ /* 0x000fec0000010000 */
[----:B------:R-:W-:Y:S05]  /*05b0*/  EXIT ;  /* 0x000000000000794d */ /* 0x000fea0003800000 */
.L_x_22:
        /* <DEDUP_REMOVED lines=12> */
.L_x_32:


//--------------------- .text._Z13relax_initialPiS_Pbiii --------------------------
	.section	.text._Z13relax_initialPiS_Pbiii,"ax",@progbits
	.align	128
        .global         _Z13relax_initialPiS_Pbiii
        .type           _Z13relax_initialPiS_Pbiii,@function
        .size           _Z13relax_initialPiS_Pbiii,(.L_x_33 - _Z13relax_initialPiS_Pbiii)
        .other          _Z13relax_initialPiS_Pbiii,@"STO_CUDA_ENTRY STV_DEFAULT"
_Z13relax_initialPiS_Pbiii:
.text._Z13relax_initialPiS_Pbiii:
        /* <DEDUP_REMOVED lines=8> */
[----:B------:R-:W4:Y:S01]  /*0080*/  LDCU UR13, c[0x0][0x398] ;  /* 0x00007300ff0d77ac */ /* 0x000f220008000800 */
[----:B------:R-:W5:Y:S01]  /*0090*/  LDCU.64 UR10, c[0x0][0x390] ;  /* 0x00007200ff0a77ac */ /* 0x000f620008000a00 */
[----:B------:R-:W0:Y:S02]  /*00a0*/  LDCU.64 UR8, c[0x0][0x388] ;  /* 0x00007100ff0877ac */ /* 0x000e240008000a00 */
[----:B0-----:R-:W-:-:S05]  /*00b0*/  IMAD R7, R11, UR4, R8 ;  /* 0x000000040b077c24 */ /* 0x001fca000f8e0208 */
[----:B--2---:R-:W-:-:S13]  /*00c0*/  ISETP.GE.AND P0, PT, R7, UR5, PT ;  /* 0x0000000507007c0c */ /* 0x004fda000bf06270 */
[----:B-1-345:R-:W-:Y:S05]  /*00d0*/  @P0 BRA `(.L_x_24) ;  /* 0x00000008007c0947 */ /* 0x03afea0003800000 */
[----:B------:R-:W-:Y:S01]  /*00e0*/  IMAD R0, R0, UR4, RZ ;  /* 0x0000000400007c24 */ /* 0x000fe2000f8e02ff */
[----:B------:R-:W0:Y:S01]  /*00f0*/  LDC R17, c[0x0][0x39c] ;  /* 0x0000e700ff117b82 */ /* 0x000e220000000800 */
[----:B------:R-:W-:Y:S02]  /*0100*/  BSSY.RECONVERGENT B1, `(.L_x_25) ;  /* 0x000004c000017945 */ /* 0x000fe40003800200 */
[----:B------:R-:W1:Y:S01]  /*0110*/  I2F.U32.RP R10, R0 ;  /* 0x00000000000a7306 */ /* 0x000e620000209000 */
[C---:B------:R-:W-:Y:S01]  /*0120*/  IMAD.IADD R4, R0.reuse, 0x1, R7 ;  /* 0x0000000100047824 */ /* 0x040fe200078e0207 */
[----:B------:R-:W-:Y:S01]  /*0130*/  ISETP.NE.U32.AND P2, PT, R0, RZ, PT ;  /* 0x000000ff0000720c */ /* 0x000fe20003f45070 */
[----:B------:R-:W-:Y:S02]  /*0140*/  IMAD.MOV R13, RZ, RZ, -R0 ;  /* 0x000000ffff0d7224 */ /* 0x000fe400078e0a00 */
[----:B------:R-:W2:Y:S01]  /*0150*/  LDC.64 R18, c[0x0][0x358] ;  /* 0x0000d600ff127b82 */ /* 0x000ea20000000a00 */
[----:B------:R-:W-:-:S02]  /*0160*/  ISETP.GE.AND P0, PT, R4, UR5, PT ;  /* 0x0000000504007c0c */ /* 0x000fc4000bf06270 */
[----:B------:R-:W-:Y:S02]  /*0170*/  VIMNMX R5, PT, PT, R4, UR5, !PT ;  /* 0x0000000504057c48 */ /* 0x000fe4000ffe0100 */
[----:B------:R-:W-:-:S04]  /*0180*/  SEL R6, RZ, 0x1, P0 ;  /* 0x00000001ff067807 */ /* 0x000fc80000000000 */
[----:B------:R-:W-:Y:S01]  /*0190*/  IADD3 R5, PT, PT, R5, -R4, -R6 ;  /* 0x8000000405057210 */ /* 0x000fe20007ffe806 */
[----:B-1----:R-:W1:Y:S02]  /*01a0*/  MUFU.RCP R10, R10 ;  /* 0x0000000a000a7308 */ /* 0x002e640000001000 */
[----:B-1----:R-:W-:-:S06]  /*01b0*/  VIADD R2, R10, 0xffffffe ;  /* 0x0ffffffe0a027836 */ /* 0x002fcc0000000000 */
[----:B------:R1:W3:Y:S02]  /*01c0*/  F2I.FTZ.U32.TRUNC.NTZ R3, R2 ;  /* 0x0000000200037305 */ /* 0x0002e4000021f000 */
[----:B-1----:R-:W-:Y:S02]  /*01d0*/  IMAD.MOV.U32 R2, RZ, RZ, RZ ;  /* 0x000000ffff027224 */ /* 0x002fe400078e00ff */
[----:B---3--:R-:W-:-:S04]  /*01e0*/  IMAD R13, R13, R3, RZ ;  /* 0x000000030d0d7224 */ /* 0x008fc800078e02ff */
[----:B------:R-:W-:-:S06]  /*01f0*/  IMAD.HI.U32 R10, R3, R13, R2 ;  /* 0x0000000d030a7227 */ /* 0x000fcc00078e0002 */
[----:B------:R-:W-:-:S04]  /*0200*/  IMAD.HI.U32 R13, R10, R5, RZ ;  /* 0x000000050a0d7227 */ /* 0x000fc800078e00ff */
[----:B------:R-:W-:-:S04]  /*0210*/  IMAD.MOV R2, RZ, RZ, -R13 ;  /* 0x000000ffff027224 */ /* 0x000fc800078e0a0d */
[----:B------:R-:W-:Y:S02]  /*0220*/  IMAD R5, R0, R2, R5 ;  /* 0x0000000200057224 */ /* 0x000fe400078e0205 */
[----:B------:R-:W0:Y:S03]  /*0230*/  LDC.64 R2, c[0x0][0x380] ;  /* 0x0000e000ff027b82 */ /* 0x000e260000000a00 */
[----:B------:R-:W-:-:S13]  /*0240*/  ISETP.GE.U32.AND P0, PT, R5, R0, PT ;  /* 0x000000000500720c */ /* 0x000fda0003f06070 */
[----:B------:R-:W-:Y:S02]  /*0250*/  @P0 IMAD.IADD R5, R5, 0x1, -R0 ;  /* 0x0000000105050824 */ /* 0x000fe400078e0a00 */
[----:B------:R-:W-:-:S03]  /*0260*/  @P0 VIADD R13, R13, 0x1 ;  /* 0x000000010d0d0836 */ /* 0x000fc60000000000 */
[----:B------:R-:W-:Y:S02]  /*0270*/  ISETP.GE.U32.AND P1, PT, R5, R0, PT ;  /* 0x000000000500720c */ /* 0x000fe40003f26070 */
[----:B------:R-:W1:Y:S01]  /*0280*/  LDC.64 R4, c[0x0][0x388] ;  /* 0x0000e200ff047b82 */ /* 0x000e620000000a00 */
[----:B0-----:R-:W-:-:S10]  /*0290*/  IMAD.WIDE.U32 R2, R17, 0x4, R2 ;  /* 0x0000000411027825 */ /* 0x001fd400078e0002 */
[----:B------:R-:W-:Y:S01]  /*02a0*/  @P1 VIADD R13, R13, 0x1 ;  /* 0x000000010d0d1836 */ /* 0x000fe20000000000 */
[----:B------:R-:W-:-:S05]  /*02b0*/  @!P2 LOP3.LUT R13, RZ, R0, RZ, 0x33, !PT ;  /* 0x00000000ff0da212 */ /* 0x000fca00078e33ff */
[----:B------:R-:W-:-:S05]  /*02c0*/  IMAD.IADD R6, R6, 0x1, R13 ;  /* 0x0000000106067824 */ /* 0x000fca00078e020d */
[C---:B------:R-:W-:Y:S02]  /*02d0*/  LOP3.LUT R10, R6.reuse, 0x3, RZ, 0xc0, !PT ;  /* 0x00000003060a7812 */ /* 0x040fe400078ec0ff */
[----:B------:R-:W-:Y:S02]  /*02e0*/  ISETP.GE.U32.AND P0, PT, R6, 0x3, PT ;  /* 0x000000030600780c */ /* 0x000fe40003f06070 */
[----:B------:R-:W-:-:S13]  /*02f0*/  ISETP.NE.AND P1, PT, R10, 0x3, PT ;  /* 0x000000030a00780c */ /* 0x000fda0003f25270 */
[----:B-12---:R-:W-:Y:S05]  /*0300*/  @!P1 BRA `(.L_x_26) ;  /* 0x0000000000ac9947 */ /* 0x006fea0003800000 */
[----:B------:R-:W0:Y:S01]  /*0310*/  LDCU.64 UR6, c[0x0][0x390] ;  /* 0x00007200ff0677ac */ /* 0x000e220008000a00 */
[----:B------:R-:W-:Y:S02]  /*0320*/  IMAD.MOV.U32 R9, RZ, RZ, RZ ;  /* 0x000000ffff097224 */ /* 0x000fe400078e00ff */
[----:B------:R-:W-:Y:S02]  /*0330*/  VIADD R10, R6, 0x1 ;  /* 0x00000001060a7836 */ /* 0x000fe40000000000 */
[----:B------:R-:W-:-:S03]  /*0340*/  IMAD.WIDE.U32 R8, R11, UR4, R8 ;  /* 0x000000040b087c25 */ /* 0x000fc6000f8e0008 */
[----:B------:R-:W-:Y:S01]  /*0350*/  LOP3.LUT R10, R10, 0x3, RZ, 0xc0, !PT ;  /* 0x000000030a0a7812 */ /* 0x000fe200078ec0ff */
[C---:B------:R-:W-:Y:S01]  /*0360*/  IMAD.SHL.U32 R12, R8.reuse, 0x4, RZ ;  /* 0x00000004080c7824 */ /* 0x040fe200078e00ff */
[C---:B------:R-:W-:Y:S01]  /*0370*/  SHF.L.U64.HI R15, R8.reuse, 0x2, R9 ;  /* 0x00000002080f7819 */ /* 0x040fe20000010209 */
[----:B------:R-:W-:Y:S02]  /*0380*/  IMAD.IADD R17, R17, 0x1, -R7 ;  /* 0x0000000111117824 */ /* 0x000fe400078e0a07 */
[----:B------:R-:W-:Y:S01]  /*0390*/  IMAD.MOV R16, RZ, RZ, -R10 ;  /* 0x000000ffff107224 */ /* 0x000fe200078e0a0a */
[----:B0-----:R-:W-:-:S04]  /*03a0*/  IADD3 R6, P1, PT, R8, UR6, RZ ;  /* 0x0000000608067c10 */ /* 0x001fc8000ff3e0ff */
[----:B------:R-:W-:-:S09]  /*03b0*/  IADD3.X R13, PT, PT, R9, UR7, RZ, P1, !PT ;  /* 0x00000007090d7c10 */ /* 0x000fd20008ffe4ff */
.L_x_27:
[----:B------:R-:W-:Y:S01]  /*03c0*/  ISETP.NE.AND P1, PT, R17, RZ, PT ;  /* 0x000000ff1100720c */ /* 0x000fe20003f25270 */
[----:B------:R-:W-:Y:S01]  /*03d0*/  IMAD.MOV.U32 R21, RZ, RZ, -0x1 ;  /* 0xffffffffff157424 */ /* 0x000fe200078e00ff */
[----:B------:R-:W-:Y:S01]  /*03e0*/  R2UR UR6, R18 ;  /* 0x00000000120672ca */ /* 0x000fe200000e0000 */
[----:B------:R-:W-:Y:S01]  /*03f0*/  VIADD R16, R16, 0x1 ;  /* 0x0000000110107836 */ /* 0x000fe20000000000 */
[----:B------:R-:W-:Y:S01]  /*0400*/  R2UR UR7, R19 ;  /* 0x00000000130772ca */ /* 0x000fe200000e0000 */
[----:B------:R-:W-:Y:S01]  /*0410*/  IMAD.MOV.U32 R14, RZ, RZ, R12 ;  /* 0x000000ffff0e7224 */ /* 0x000fe200078e000c */
[----:B------:R-:W-:Y:S01]  /*0420*/  IADD3 R10, P2, PT, R12, UR8, RZ ;  /* 0x000000080c0a7c10 */ /* 0x000fe2000ff5e0ff */
[----:B------:R-:W-:Y:S01]  /*0430*/  IMAD.IADD R7, R0, 0x1, R7 ;  /* 0x0000000100077824 */ /* 0x000fe200078e0207 */
[----:B------:R-:W-:Y:S01]  /*0440*/  R2UR UR14, R18 ;  /* 0x00000000120e72ca */ /* 0x000fe200000e0000 */
[----:B------:R-:W-:Y:S01]  /*0450*/  IMAD.IADD R17, R17, 0x1, -R0 ;  /* 0x0000000111117824 */ /* 0x000fe200078e0a00 */
[----:B------:R-:W-:-:S02]  /*0460*/  R2UR UR15, R19 ;  /* 0x00000000130f72ca */ /* 0x000fc400000e0000 */
[----:B------:R-:W-:Y:S01]  /*0470*/  IADD3.X R11, PT, PT, R15, UR9, RZ, P2, !PT ;  /* 0x000000090f0b7c10 */ /* 0x000fe200097fe4ff */
[----:B------:R-:W0:Y:S01]  /*0480*/  @P1 LDC.64 R8, c[0x0][0x380] ;  /* 0x0000e000ff081b82 */ /* 0x000e220000000a00 */
[C---:B------:R-:W-:Y:S02]  /*0490*/  @P1 R2UR UR16, R18.reuse ;  /* 0x00000000121012ca */ /* 0x040fe400000e0000 */
[C---:B------:R-:W-:Y:S01]  /*04a0*/  @P1 R2UR UR17, R19.reuse ;  /* 0x00000000131112ca */ /* 0x040fe200000e0000 */
[----:B------:R1:W-:Y:S01]  /*04b0*/  STG.E desc[UR6][R10.64], R21 ;  /* 0x000000150a007986 */ /* 0x0003e2000c101906 */
[----:B------:R-:W-:Y:S02]  /*04c0*/  @!P1 R2UR UR18, R18 ;  /* 0x00000000121292ca */ /* 0x000fe400000e0000 */
[----:B------:R-:W-:Y:S01]  /*04d0*/  @!P1 R2UR UR19, R19 ;  /* 0x00000000131392ca */ /* 0x000fe200000e0000 */
[----:B------:R-:W2:Y:S01]  /*04e0*/  @P1 LDC R23, c[0x0][0x3a0] ;  /* 0x0000e800ff171b82 */ /* 0x000ea20000000800 */
[----:B-1----:R-:W-:-:S02]  /*04f0*/  IMAD.MOV.U32 R10, RZ, RZ, R6 ;  /* 0x000000ffff0a7224 */ /* 0x002fc400078e0006 */
[----:B------:R-:W-:-:S05]  /*0500*/  IMAD.MOV.U32 R11, RZ, RZ, R13 ;  /* 0x000000ffff0b7224 */ /* 0x000fca00078e000d */
[----:B------:R1:W-:Y:S01]  /*0510*/  STG.E.U8 desc[UR14][R10.64], RZ ;  /* 0x000000ff0a007986 */ /* 0x0003e2000c10110e */
[----:B0-----:R-:W-:-:S05]  /*0520*/  @P1 IADD3 R8, P2, PT, R12, R8, RZ ;  /* 0x000000080c081210 */ /* 0x001fca0007f5e0ff */
[----:B------:R-:W-:Y:S01]  /*0530*/  @P1 IMAD.X R9, R15, 0x1, R9, P2 ;  /* 0x000000010f091824 */ /* 0x000fe200010e0609 */
[C---:B------:R-:W-:Y:S01]  /*0540*/  IADD3 R6, P2, PT, R0.reuse, R6, RZ ;  /* 0x0000000600067210 */ /* 0x040fe20007f5e0ff */
[----:B------:R-:W-:-:S03]  /*0550*/  IMAD.WIDE.U32 R14, R0, 0x4, R14 ;  /* 0x00000004000e7825 */ /* 0x000fc600078e000e */
[----:B--2---:R1:W-:Y:S01]  /*0560*/  @P1 STG.E desc[UR16][R8.64], R23 ;  /* 0x0000001708001986 */ /* 0x0043e2000c101910 */
[----:B------:R-:W-:Y:S02]  /*0570*/  IMAD.MOV.U32 R12, RZ, RZ, R14 ;  /* 0x000000ffff0c7224 */ /* 0x000fe400078e000e */
[----:B------:R-:W-:Y:S01]  /*0580*/  IMAD.X R13, RZ, RZ, R13, P2 ;  /* 0x000000ffff0d7224 */ /* 0x000fe200010e060d */
[----:B------:R1:W-:Y:S01]  /*0590*/  @!P1 STG.E desc[UR18][R2.64], RZ ;  /* 0x000000ff02009986 */ /* 0x0003e2000c101912 */
[----:B------:R-:W-:-:S13]  /*05a0*/  ISETP.NE.AND P1, PT, R16, RZ, PT ;  /* 0x000000ff1000720c */ /* 0x000fda0003f25270 */
[----:B-1----:R-:W-:Y:S05]  /*05b0*/  @P1 BRA `(.L_x_27) ;  /* 0xfffffffc00801947 */ /* 0x002fea000383ffff */
.L_x_26:
[----:B------:R-:W-:Y:S05]  /*05c0*/  BSYNC.RECONVERGENT B1 ;  /* 0x0000000000017941 */ /* 0x000fea0003800200 */
.L_x_25:
[----:B------:R-:W-:Y:S05]  /*05d0*/  @!P0 BRA `(.L_x_24) ;  /* 0x00000004003c8947 */ /* 0x000fea0003800000 */
.L_x_28:
[----:B------:R-:W-:Y:S01]  /*05e0*/  ISETP.NE.AND P2, PT, R7, UR12, PT ;  /* 0x0000000c07007c0c */ /* 0x000fe2000bf45270 */
[----:B0-----:R-:W-:Y:S01]  /*05f0*/  IMAD.IADD R21, R0, 0x1, R7 ;  /* 0x0000000100157824 */ /* 0x001fe200078e0207 */
[----:B------:R-:W-:Y:S01]  /*0600*/  R2UR UR6, R18 ;  /* 0x00000000120672ca */ /* 0x000fe200000e0000 */
[----:B------:R-:W-:Y:S01]  /*0610*/  IMAD.MOV.U32 R12, RZ, RZ, -0x1 ;  /* 0xffffffffff0c7424 */ /* 0x000fe200078e00ff */
[----:B------:R-:W-:Y:S01]  /*0620*/  R2UR UR7, R19 ;  /* 0x00000000130772ca */ /* 0x000fe200000e0000 */
[----:B------:R-:W-:Y:S01]  /*0630*/  IMAD.IADD R13, R0, 0x1, R21 ;  /* 0x00000001000d7824 */ /* 0x000fe200078e0215 */
[----:B------:R-:W-:Y:S01]  /*0640*/  ISETP.NE.AND P1, PT, R21, UR12, PT ;  /* 0x0000000c15007c0c */ /* 0x000fe2000bf25270 */
[----:B------:R-:W-:Y:S01]  /*0650*/  IMAD.WIDE.U32 R10, R7, 0x4, R4 ;  /* 0x00000004070a7825 */ /* 0x000fe200078e0004 */
[----:B------:R-:W-:Y:S02]  /*0660*/  R2UR UR14, R18 ;  /* 0x00000000120e72ca */ /* 0x000fe400000e0000 */
[----:B------:R-:W-:Y:S01]  /*0670*/  ISETP.NE.AND P0, PT, R13, UR12, PT ;  /* 0x0000000c0d007c0c */ /* 0x000fe2000bf05270 */
[----:B------:R-:W-:Y:S01]  /*0680*/  IMAD.IADD R15, R0, 0x1, R13 ;  /* 0x00000001000f7824 */ /* 0x000fe200078e020d */
[----:B------:R-:W-:Y:S01]  /*0690*/  R2UR UR15, R19 ;  /* 0x00000000130f72ca */ /* 0x000fe200000e0000 */
[----:B------:R-:W0:Y:S01]  /*06a0*/  @P2 LDC.64 R22, c[0x0][0x380] ;  /* 0x0000e000ff162b82 */ /* 0x000e220000000a00 */
[----:B------:R-:W-:Y:S01]  /*06b0*/  @P2 R2UR UR16, R18 ;  /* 0x00000000121022ca */ /* 0x000fe200000e0000 */
[----:B------:R-:W-:Y:S01]  /*06c0*/  IMAD.WIDE.U32 R24, R21, 0x4, R4 ;  /* 0x0000000415187825 */ /* 0x000fe200078e0004 */
[----:B------:R-:W-:Y:S01]  /*06d0*/  @P2 R2UR UR17, R19 ;  /* 0x00000000131122ca */ /* 0x000fe200000e0000 */
[----:B------:R1:W-:Y:S01]  /*06e0*/  STG.E desc[UR6][R10.64], R12 ;  /* 0x0000000c0a007986 */ /* 0x0003e2000c101906 */
[----:B------:R-:W-:-:S02]  /*06f0*/  IADD3 R16, P3, PT, R7, UR10, RZ ;  /* 0x0000000a07107c10 */ /* 0x000fc4000ff7e0ff */
[C---:B------:R-:W-:Y:S01]  /*0700*/  @!P2 R2UR UR6, R18.reuse ;  /* 0x000000001206a2ca */ /* 0x040fe200000e0000 */
[----:B------:R-:W2:Y:S01]  /*0710*/  @P2 LDC R27, c[0x0][0x3a0] ;  /* 0x0000e800ff1b2b82 */ /* 0x000ea20000000800 */
[----:B------:R-:W-:Y:S01]  /*0720*/  @!P2 R2UR UR7, R19 ;  /* 0x000000001307a2ca */ /* 0x000fe200000e0000 */
[----:B------:R-:W-:Y:S01]  /*0730*/  IMAD.X R17, RZ, RZ, UR11, P3 ;  /* 0x0000000bff117e24 */ /* 0x000fe200098e06ff */
[----:B------:R-:W-:Y:S02]  /*0740*/  ISETP.NE.AND P3, PT, R15, UR12, PT ;  /* 0x0000000c0f007c0c */ /* 0x000fe4000bf65270 */
[C---:B------:R-:W-:Y:S02]  /*0750*/  R2UR UR18, R18.reuse ;  /* 0x00000000121272ca */ /* 0x040fe400000e0000 */
[----:B------:R-:W-:Y:S01]  /*0760*/  R2UR UR19, R19 ;  /* 0x00000000131372ca */ /* 0x000fe200000e0000 */
[----:B------:R-:W3:Y:S01]  /*0770*/  @P1 LDC.64 R8, c[0x0][0x380] ;  /* 0x0000e000ff081b82 */ /* 0x000ee20000000a00 */
[----:B------:R4:W-:Y:S01]  /*0780*/  STG.E.U8 desc[UR14][R16.64], RZ ;  /* 0x000000ff10007986 */ /* 0x0009e2000c10110e */
[----:B------:R-:W-:-:S02]  /*0790*/  @!P1 R2UR UR20, R18 ;  /* 0x00000000121492ca */ /* 0x000fc400000e0000 */
[----:B------:R-:W-:Y:S02]  /*07a0*/  @!P1 R2UR UR21, R19 ;  /* 0x00000000131592ca */ /* 0x000fe400000e0000 */
[----:B-1----:R-:W-:Y:S02]  /*07b0*/  IADD3 R10, P4, PT, R21, UR10, RZ ;  /* 0x0000000a150a7c10 */ /* 0x002fe4000ff9e0ff */
[----:B------:R-:W1:Y:S01]  /*07c0*/  @P1 LDC R14, c[0x0][0x3a0] ;  /* 0x0000e800ff0e1b82 */ /* 0x000e620000000800 */
[----:B0-----:R-:W-:Y:S01]  /*07d0*/  @P2 IMAD.WIDE.U32 R22, R7, 0x4, R22 ;  /* 0x0000000407162825 */ /* 0x001fe200078e0016 */
[C---:B------:R-:W-:Y:S02]  /*07e0*/  R2UR UR22, R18.reuse ;  /* 0x00000000121672ca */ /* 0x040fe400000e0000 */
[----:B------:R-:W-:Y:S01]  /*07f0*/  R2UR UR23, R19 ;  /* 0x00000000131772ca */ /* 0x000fe200000e0000 */
[----:B------:R-:W-:Y:S01]  /*0800*/  IMAD.X R11, RZ, RZ, UR11, P4 ;  /* 0x0000000bff0b7e24 */ /* 0x000fe2000a0e06ff */
[----:B------:R-:W-:-:S02]  /*0810*/  @!P3 R2UR UR24, R18 ;  /* 0x000000001218b2ca */ /* 0x000fc400000e0000 */
[----:B------:R-:W0:Y:S01]  /*0820*/  @P0 LDC.64 R6, c[0x0][0x380] ;  /* 0x0000e000ff060b82 */ /* 0x000e220000000a00 */
[----:B--2---:R2:W-:Y:S01]  /*0830*/  @P2 STG.E desc[UR16][R22.64], R27 ;  /* 0x0000001b16002986 */ /* 0x0045e2000c101910 */
[C---:B------:R-:W-:Y:S02]  /*0840*/  @P1 R2UR UR16, R18.reuse ;  /* 0x00000000121012ca */ /* 0x040fe400000e0000 */
[----:B------:R-:W-:Y:S01]  /*0850*/  @P1 R2UR UR17, R19 ;  /* 0x00000000131112ca */ /* 0x000fe200000e0000 */
[----:B------:R-:W-:Y:S01]  /*0860*/  @!P2 STG.E desc[UR6][R2.64], RZ ;  /* 0x000000ff0200a986 */ /* 0x000fe2000c101906 */
[----:B------:R-:W-:Y:S02]  /*0870*/  R2UR UR6, R18 ;  /* 0x00000000120672ca */ /* 0x000fe400000e0000 */
[----:B----4-:R-:W4:Y:S01]  /*0880*/  @P0 LDC R16, c[0x0][0x3a0] ;  /* 0x0000e800ff100b82 */ /* 0x010f220000000800 */
[----:B---3--:R-:W-:Y:S01]  /*0890*/  @P1 IMAD.WIDE.U32 R20, R21, 0x4, R8 ;  /* 0x0000000415141825 */ /* 0x008fe200078e0008 */
[----:B------:R0:W-:Y:S01]  /*08a0*/  STG.E desc[UR18][R24.64], R12 ;  /* 0x0000000c18007986 */ /* 0x0001e2000c101912 */
[----:B------:R-:W-:-:S02]  /*08b0*/  R2UR UR7, R19 ;  /* 0x00000000130772ca */ /* 0x000fc400000e0000 */
[----:B--2---:R-:W-:Y:S01]  /*08c0*/  IMAD.WIDE.U32 R22, R13, 0x4, R4 ;  /* 0x000000040d167825 */ /* 0x004fe200078e0004 */
[----:B------:R2:W-:Y:S01]  /*08d0*/  STG.E.U8 desc[UR14][R10.64], RZ ;  /* 0x000000ff0a007986 */ /* 0x0005e2000c10110e */
[C---:B------:R-:W-:Y:S01]  /*08e0*/  @P0 R2UR UR14, R18.reuse ;  /* 0x00000000120e02ca */ /* 0x040fe200000e0000 */
[----:B------:R-:W3:Y:S01]  /*08f0*/  @P3 LDC.64 R8, c[0x0][0x380] ;  /* 0x0000e000ff083b82 */ /* 0x000ee20000000a00 */
[C---:B------:R-:W-:Y:S01]  /*0900*/  @P0 R2UR UR15, R19.reuse ;  /* 0x00000000130f02ca */ /* 0x040fe200000e0000 */
[----:B-1----:R1:W-:Y:S01]  /*0910*/  @P1 STG.E desc[UR16][R20.64], R14 ;  /* 0x0000000e14001986 */ /* 0x0023e2000c101910 */
[C---:B------:R-:W-:Y:S02]  /*0920*/  @!P0 R2UR UR16, R18.reuse ;  /* 0x00000000121082ca */ /* 0x040fe400000e0000 */
[----:B------:R-:W-:Y:S01]  /*0930*/  @!P0 R2UR UR17, R19 ;  /* 0x00000000131182ca */ /* 0x000fe200000e0000 */
[----:B------:R5:W-:Y:S01]  /*0940*/  @!P1 STG.E desc[UR20][R2.64], RZ ;  /* 0x000000ff02009986 */ /* 0x000be2000c101914 */
[C---:B------:R-:W-:Y:S01]  /*0950*/  IADD3 R26, P1, PT, R13.reuse, UR10, RZ ;  /* 0x0000000a0d1a7c10 */ /* 0x040fe2000ff3e0ff */
[----:B------:R-:W5:Y:S01]  /*0960*/  @P3 LDC R17, c[0x0][0x3a0] ;  /* 0x0000e800ff113b82 */ /* 0x000f620000000800 */
[----:B0-----:R-:W-:Y:S01]  /*0970*/  @P0 IMAD.WIDE.U32 R24, R13, 0x4, R6 ;  /* 0x000000040d180825 */ /* 0x001fe200078e0006 */
[----:B------:R0:W-:Y:S01]  /*0980*/  STG.E desc[UR22][R22.64], R12 ;  /* 0x0000000c16007986 */ /* 0x0001e2000c101916 */
[----:B------:R-:W-:-:S02]  /*0990*/  R2UR UR20, R18 ;  /* 0x00000000121472ca */ /* 0x000fc400000e0000 */
[----:B------:R-:W-:Y:S01]  /*09a0*/  IMAD.X R27, RZ, RZ, UR11, P1 ;  /* 0x0000000bff1b7e24 */ /* 0x000fe200088e06ff */
[----:B------:R-:W-:Y:S01]  /*09b0*/  R2UR UR21, R19 ;  /* 0x00000000131572ca */ /* 0x000fe200000e0000 */
[----:B------:R-:W-:Y:S01]  /*09c0*/  IMAD.IADD R7, R0, 0x1, R15 ;  /* 0x0000000100077824 */ /* 0x000fe200078e020f */
[----:B------:R-:W-:Y:S01]  /*09d0*/  @P3 R2UR UR22, R18 ;  /* 0x00000000121632ca */ /* 0x000fe200000e0000 */
[----:B--2---:R-:W-:Y:S01]  /*09e0*/  IMAD.WIDE.U32 R10, R15, 0x4, R4 ;  /* 0x000000040f0a7825 */ /* 0x004fe200078e0004 */
[----:B------:R0:W-:Y:S01]  /*09f0*/  STG.E.U8 desc[UR6][R26.64], RZ ;  /* 0x000000ff1a007986 */ /* 0x0001e2000c101106 */
[C---:B------:R-:W-:Y:S02]  /*0a00*/  @P3 R2UR UR23, R19.reuse ;  /* 0x00000000131732ca */ /* 0x040fe400000e0000 */
[----:B------:R-:W-:Y:S01]  /*0a10*/  @!P3 R2UR UR25, R19 ;  /* 0x000000001319b2ca */ /* 0x000fe200000e0000 */
[----:B----4-:R0:W-:Y:S01]  /*0a20*/  @P0 STG.E desc[UR14][R24.64], R16 ;  /* 0x0000001018000986 */ /* 0x0101e2000c10190e */
[C---:B-1----:R-:W-:Y:S01]  /*0a30*/  IADD3 R20, P1, PT, R15.reuse, UR10, RZ ;  /* 0x0000000a0f147c10 */ /* 0x042fe2000ff3e0ff */
[----:B---3--:R-:W-:-:S02]  /*0a40*/  @P3 IMAD.WIDE.U32 R8, R15, 0x4, R8 ;  /* 0x000000040f083825 */ /* 0x008fc400078e0008 */
[----:B------:R0:W-:Y:S01]  /*0a50*/  @!P0 STG.E desc[UR16][R2.64], RZ ;  /* 0x000000ff02008986 */ /* 0x0001e2000c101910 */
[----:B------:R-:W-:Y:S01]  /*0a60*/  ISETP.GE.AND P0, PT, R7, UR13, PT ;  /* 0x0000000d07007c0c */ /* 0x000fe2000bf06270 */
[----:B------:R-:W-:Y:S02]  /*0a70*/  IMAD.X R21, RZ, RZ, UR11, P1 ;  /* 0x0000000bff157e24 */ /* 0x000fe400088e06ff */
[----:B------:R0:W-:Y:S04]  /*0a80*/  STG.E desc[UR18][R10.64], R12 ;  /* 0x0000000c0a007986 */ /* 0x0001e8000c101912 */
[----:B------:R0:W-:Y:S04]  /*0a90*/  STG.E.U8 desc[UR20][R20.64], RZ ;  /* 0x000000ff14007986 */ /* 0x0001e8000c101114 */
[----:B-----5:R0:W-:Y:S04]  /*0aa0*/  @P3 STG.E desc[UR22][R8.64], R17 ;  /* 0x0000001108003986 */ /* 0x0201e8000c101916 */
[----:B------:R0:W-:Y:S01]  /*0ab0*/  @!P3 STG.E desc[UR24][R2.64], RZ ;  /* 0x000000ff0200b986 */ /* 0x0001e2000c101918 */
[----:B------:R-:W-:Y:S05]  /*0ac0*/  @!P0 BRA `(.L_x_28) ;  /* 0xfffffff800c48947 */ /* 0x000fea000383ffff */
.L_x_24:
[----:B------:R-:W-:Y:S05]  /*0ad0*/  BSYNC.RECONVERGENT B0 ;  /* 0x0000000000007941 */ /* 0x000fea0003800200 */
.L_x_23:
[----:B------:R-:W-:Y:S06]  /*0ae0*/  BAR.SYNC.DEFER_BLOCKING 0x0 ;  /* 0x0000000000007b1d */ /* 0x000fec0000010000 */
[----:B------:R-:W-:Y:S05]  /*0af0*/  EXIT ;  /* 0x000000000000794d */ /* 0x000fea0003800000 */
.L_x_29:
        /* <DEDUP_REMOVED lines=16> */
.L_x_33:


//--------------------- .nv.shared._Z13blockReduceOrPbS_i --------------------------
	.section	.nv.shared._Z13blockReduceOrPbS_i,"aw",@nobits
	.sectionflags	@""
	.align	16
	.zero		1024


//--------------------- .nv.shared.reserved.0     --------------------------
	.section	.nv.shared.reserved.0,"aw",@nobits
	.weak		__nv_reservedSMEM_offset_0_alias
	.size		__nv_reservedSMEM_offset_0_alias, 0, 64
	.other		__nv_reservedSMEM_offset_0_alias,@"STO_CUDA_RESERVED_SHARED STV_DEFAULT"
__nv_reservedSMEM_offset_0_alias:
	.zero		0
	.zero		64


//--------------------- .nv.shared._Z20bellmanFordIterationPiS_iS_S_Pbi --------------------------
	.section	.nv.shared._Z20bellmanFordIterationPiS_iS_S_Pbi,"aw",@nobits
	.sectionflags	@""
	.align	16
	.zero		1024


//--------------------- .nv.shared._Z14copyHasChangedPbi --------------------------
	.section	.nv.shared._Z14copyHasChangedPbi,"aw",@nobits
	.sectionflags	@""
	.align	16
	.zero		1024


//--------------------- .nv.shared._Z13relax_initialPiS_Pbiii --------------------------
	.section	.nv.shared._Z13relax_initialPiS_Pbiii,"aw",@nobits
	.sectionflags	@""
	.align	16
	.zero		1024


//--------------------- .nv.constant0._Z13blockReduceOrPbS_i --------------------------
	.section	.nv.constant0._Z13blockReduceOrPbS_i,"a",@progbits
	.sectionflags	@""
	.align	4
.nv.constant0._Z13blockReduceOrPbS_i:
	.zero		916


//--------------------- .nv.constant0._Z20bellmanFordIterationPiS_iS_S_Pbi --------------------------
	.section	.nv.constant0._Z20bellmanFordIterationPiS_iS_S_Pbi,"a",@progbits
	.sectionflags	@""
	.align	4
.nv.constant0._Z20bellmanFordIterationPiS_iS_S_Pbi:
	.zero		948


//--------------------- .nv.constant0._Z14copyHasChangedPbi --------------------------
	.section	.nv.constant0._Z14copyHasChangedPbi,"a",@progbits
	.sectionflags	@""
	.align	4
.nv.constant0._Z14copyHasChangedPbi:
	.zero		908


//--------------------- .nv.constant0._Z13relax_initialPiS_Pbiii --------------------------
	.section	.nv.constant0._Z13relax_initialPiS_Pbiii,"a",@progbits
	.sectionflags	@""
	.align	4
.nv.constant0._Z13relax_initialPiS_Pbiii:
	.zero		932


//--------------------- SYMBOLS --------------------------

	.type		.nv.reservedSmem.offset0,@object
	.size		.nv.reservedSmem.offset0,0x4
	.type		.nv.reservedSmem.cap,@object
	.size		.nv.reservedSmem.cap,0x4
